	.version 1.4
	.target sm_10, map_f64_to_f32
	// compiled with /usr/lib/nvidia-cuda-toolkit/lib//be
	// nvopencc 4.1 built on 2012-04-05

	//-----------------------------------------------------------
	// Compiling /tmp/tmpxft_000057dc_00000000-9_Kernels_nmlp.cpp3.i (/tmp/ccBI#.XLf8rP)
	//-----------------------------------------------------------

	//-----------------------------------------------------------
	// Options:
	//-----------------------------------------------------------
	//  Target:ptx, ISA:sm_10, Endian:little, Pointer Size:64
	//  -O3	(Optimization level)
	//  -g0	(Debug level)
	//  -m2	(Report advisories)
	//-----------------------------------------------------------

	.file	1	"<command-line>"
	.file	2	"/tmp/tmpxft_000057dc_00000000-8_Kernels_nmlp.cudafe2.gpu"
	.file	3	"/usr/lib/gcc/x86_64-linux-gnu/4.6/include/stddef.h"
	.file	4	"/usr/include/crt/device_runtime.h"
	.file	5	"/usr/include/host_defines.h"
	.file	6	"/usr/include/builtin_types.h"
	.file	7	"/usr/include/device_types.h"
	.file	8	"/usr/include/driver_types.h"
	.file	9	"/usr/include/surface_types.h"
	.file	10	"/usr/include/texture_types.h"
	.file	11	"/usr/include/vector_types.h"
	.file	12	"/usr/include/device_launch_parameters.h"
	.file	13	"/usr/include/crt/storage_class.h"
	.file	14	"Kernels_nmlp.cu"
	.file	15	"/usr/include/common_functions.h"
	.file	16	"/usr/include/math_functions.h"
	.file	17	"/usr/include/math_constants.h"
	.file	18	"/usr/include/device_functions.h"
	.file	19	"/usr/include/sm_11_atomic_functions.h"
	.file	20	"/usr/include/sm_12_atomic_functions.h"
	.file	21	"/usr/include/sm_13_double_functions.h"
	.file	22	"/usr/include/sm_20_atomic_functions.h"
	.file	23	"/usr/include/sm_20_intrinsics.h"
	.file	24	"/usr/include/sm_30_intrinsics.h"
	.file	25	"/usr/include/surface_functions.h"
	.file	26	"/usr/include/texture_fetch_functions.h"
	.file	27	"/usr/include/math_functions_dbl_ptx1.h"


	.entry _Z14functionShrinkPKfPfi (
		.param .u64 __cudaparm__Z14functionShrinkPKfPfi_A,
		.param .u64 __cudaparm__Z14functionShrinkPKfPfi_B,
		.param .s32 __cudaparm__Z14functionShrinkPKfPfi_N)
	{
	.reg .u16 %rh<3>;
	.reg .u32 %r<6>;
	.reg .u64 %rd<10>;
	.reg .f32 %f<7>;
	.reg .pred %p<5>;
	.loc	14	6	0
$LDWbegin__Z14functionShrinkPKfPfi:
	mov.u16 	%rh1, %ctaid.x;
	mul.wide.u16 	%r1, %rh1, 1024;
	cvt.u32.u16 	%r2, %tid.x;
	add.u32 	%r3, %r2, %r1;
	ld.param.s32 	%r4, [__cudaparm__Z14functionShrinkPKfPfi_N];
	setp.le.s32 	%p1, %r4, %r3;
	@%p1 bra 	$Lt_0_2818;
	.loc	14	11	0
	cvt.s64.s32 	%rd1, %r3;
	mul.wide.s32 	%rd2, %r3, 4;
	ld.param.u64 	%rd3, [__cudaparm__Z14functionShrinkPKfPfi_A];
	add.u64 	%rd4, %rd3, %rd2;
	ld.global.f32 	%f1, [%rd4+0];
	mov.f32 	%f2, 0fbf800000;     	// -1
	setp.ge.f32 	%p2, %f1, %f2;
	@!%p2 bra 	$Lt_0_3330;
	mov.f32 	%f3, 0f3f800000;     	// 1
	setp.le.f32 	%p3, %f1, %f3;
	@!%p3 bra 	$L_0_2306;
	mov.f32 	%f4, 0f00000000;     	// 0
	ld.param.u64 	%rd5, [__cudaparm__Z14functionShrinkPKfPfi_B];
	add.u64 	%rd6, %rd5, %rd2;
	st.global.f32 	[%rd6+0], %f4;
	bra.uni 	$L_0_2050;
$Lt_0_3330:
$L_0_2306:
	.loc	14	12	0
	mov.f32 	%f5, 0f3f800000;     	// 1
	ld.param.u64 	%rd7, [__cudaparm__Z14functionShrinkPKfPfi_B];
	add.u64 	%rd8, %rd7, %rd2;
	st.global.f32 	[%rd8+0], %f5;
$L_0_2050:
$Lt_0_2818:
	.loc	14	14	0
	exit;
$LDWend__Z14functionShrinkPKfPfi:
	} // _Z14functionShrinkPKfPfi

	.entry _Z15functionDShrinkPKfPfi (
		.param .u64 __cudaparm__Z15functionDShrinkPKfPfi_A,
		.param .u64 __cudaparm__Z15functionDShrinkPKfPfi_B,
		.param .s32 __cudaparm__Z15functionDShrinkPKfPfi_N)
	{
	.reg .u16 %rh<3>;
	.reg .u32 %r<6>;
	.reg .u64 %rd<8>;
	.reg .f32 %f<6>;
	.reg .pred %p<5>;
	.loc	14	16	0
$LDWbegin__Z15functionDShrinkPKfPfi:
	mov.u16 	%rh1, %ctaid.x;
	mul.wide.u16 	%r1, %rh1, 1024;
	cvt.u32.u16 	%r2, %tid.x;
	add.u32 	%r3, %r2, %r1;
	ld.param.s32 	%r4, [__cudaparm__Z15functionDShrinkPKfPfi_N];
	setp.le.s32 	%p1, %r4, %r3;
	@%p1 bra 	$Lt_1_3074;
	.loc	14	21	0
	cvt.s64.s32 	%rd1, %r3;
	mul.wide.s32 	%rd2, %r3, 4;
	ld.param.u64 	%rd3, [__cudaparm__Z15functionDShrinkPKfPfi_A];
	add.u64 	%rd4, %rd3, %rd2;
	ld.global.f32 	%f1, [%rd4+0];
	mov.f32 	%f2, 0fbf800000;     	// -1
	setp.ge.f32 	%p2, %f1, %f2;
	@!%p2 bra 	$Lt_1_3074;
	mov.f32 	%f3, 0f3f800000;     	// 1
	setp.le.f32 	%p3, %f1, %f3;
	@!%p3 bra 	$Lt_1_3074;
	mov.f32 	%f4, 0f00000000;     	// 0
	ld.param.u64 	%rd5, [__cudaparm__Z15functionDShrinkPKfPfi_B];
	add.u64 	%rd6, %rd5, %rd2;
	st.global.f32 	[%rd6+0], %f4;
$Lt_1_3074:
$L_1_2050:
$Lt_1_2562:
	.loc	14	23	0
	exit;
$LDWend__Z15functionDShrinkPKfPfi:
	} // _Z15functionDShrinkPKfPfi

	.entry _Z15functionPShrinkPKfPfi (
		.param .u64 __cudaparm__Z15functionPShrinkPKfPfi_A,
		.param .u64 __cudaparm__Z15functionPShrinkPKfPfi_B,
		.param .s32 __cudaparm__Z15functionPShrinkPKfPfi_N)
	{
	.reg .u16 %rh<3>;
	.reg .u32 %r<6>;
	.reg .u64 %rd<8>;
	.reg .f32 %f<5>;
	.reg .pred %p<4>;
	.loc	14	25	0
$LDWbegin__Z15functionPShrinkPKfPfi:
	mov.u16 	%rh1, %ctaid.x;
	mul.wide.u16 	%r1, %rh1, 1024;
	cvt.u32.u16 	%r2, %tid.x;
	add.u32 	%r3, %r2, %r1;
	ld.param.s32 	%r4, [__cudaparm__Z15functionPShrinkPKfPfi_N];
	setp.le.s32 	%p1, %r4, %r3;
	@%p1 bra 	$Lt_2_1794;
	cvt.s64.s32 	%rd1, %r3;
	mul.wide.s32 	%rd2, %r3, 4;
	ld.param.u64 	%rd3, [__cudaparm__Z15functionPShrinkPKfPfi_A];
	add.u64 	%rd4, %rd3, %rd2;
	ld.param.u64 	%rd5, [__cudaparm__Z15functionPShrinkPKfPfi_B];
	add.u64 	%rd6, %rd5, %rd2;
	ld.global.f32 	%f1, [%rd4+0];
	mov.f32 	%f2, 0f00000000;     	// 0
	setp.lt.f32 	%p2, %f1, %f2;
	@!%p2 bra 	$Lt_2_2562;
	.loc	14	30	0
	mov.f32 	%f3, 0f00000000;     	// 0
	st.global.f32 	[%rd6+0], %f3;
	bra.uni 	$Lt_2_2306;
$Lt_2_2562:
	.loc	14	31	0
	st.global.f32 	[%rd6+0], %f1;
$Lt_2_2306:
$Lt_2_1794:
	.loc	14	33	0
	exit;
$LDWend__Z15functionPShrinkPKfPfi:
	} // _Z15functionPShrinkPKfPfi

	.entry _Z16functionDPShrinkPKfPfi (
		.param .u64 __cudaparm__Z16functionDPShrinkPKfPfi_A,
		.param .u64 __cudaparm__Z16functionDPShrinkPKfPfi_B,
		.param .s32 __cudaparm__Z16functionDPShrinkPKfPfi_N)
	{
	.reg .u16 %rh<3>;
	.reg .u32 %r<6>;
	.reg .u64 %rd<8>;
	.reg .f32 %f<5>;
	.reg .pred %p<4>;
	.loc	14	35	0
$LDWbegin__Z16functionDPShrinkPKfPfi:
	mov.u16 	%rh1, %ctaid.x;
	mul.wide.u16 	%r1, %rh1, 1024;
	cvt.u32.u16 	%r2, %tid.x;
	add.u32 	%r3, %r2, %r1;
	ld.param.s32 	%r4, [__cudaparm__Z16functionDPShrinkPKfPfi_N];
	setp.le.s32 	%p1, %r4, %r3;
	@%p1 bra 	$Lt_3_1794;
	cvt.s64.s32 	%rd1, %r3;
	mul.wide.s32 	%rd2, %r3, 4;
	ld.param.u64 	%rd3, [__cudaparm__Z16functionDPShrinkPKfPfi_A];
	add.u64 	%rd4, %rd3, %rd2;
	ld.global.f32 	%f1, [%rd4+0];
	mov.f32 	%f2, 0f00000000;     	// 0
	setp.lt.f32 	%p2, %f1, %f2;
	@!%p2 bra 	$Lt_3_2306;
	.loc	14	40	0
	mov.f32 	%f3, 0f00000000;     	// 0
	ld.param.u64 	%rd5, [__cudaparm__Z16functionDPShrinkPKfPfi_B];
	add.u64 	%rd6, %rd5, %rd2;
	st.global.f32 	[%rd6+0], %f3;
$Lt_3_2306:
$Lt_3_1794:
	.loc	14	42	0
	exit;
$LDWend__Z16functionDPShrinkPKfPfi:
	} // _Z16functionDPShrinkPKfPfi

	.entry _Z19functionAdaptedTanHPKfPfi (
		.param .u64 __cudaparm__Z19functionAdaptedTanHPKfPfi_A,
		.param .u64 __cudaparm__Z19functionAdaptedTanHPKfPfi_B,
		.param .s32 __cudaparm__Z19functionAdaptedTanHPKfPfi_N)
	{
	.reg .u16 %rh<3>;
	.reg .u32 %r<10>;
	.reg .u64 %rd<8>;
	.reg .f32 %f<71>;
	.reg .f64 %fd<9>;
	.reg .pred %p<6>;
	.loc	14	45	0
$LDWbegin__Z19functionAdaptedTanHPKfPfi:
	mov.u16 	%rh1, %ctaid.x;
	mul.wide.u16 	%r1, %rh1, 1024;
	cvt.u32.u16 	%r2, %tid.x;
	add.u32 	%r3, %r2, %r1;
	ld.param.s32 	%r4, [__cudaparm__Z19functionAdaptedTanHPKfPfi_N];
	setp.le.s32 	%p1, %r4, %r3;
	@%p1 bra 	$Lt_4_3330;
	.loc	14	48	0
	cvt.s64.s32 	%rd1, %r3;
	mul.wide.s32 	%rd2, %r3, 4;
	ld.param.u64 	%rd3, [__cudaparm__Z19functionAdaptedTanHPKfPfi_A];
	add.u64 	%rd4, %rd3, %rd2;
	ld.global.f32 	%f1, [%rd4+0];
	cvt.f64.f32 	%fd1, %f1;
	mov.f64 	%fd2, 0d3fe554c985f06f69;	// 0.6666
	mul.f64 	%fd3, %fd1, %fd2;
	.loc	27	253	0
	abs.f64 	%fd4, %fd3;
	cvt.rn.f32.f64 	%f2, %fd3;
	cvt.rn.f32.f64 	%f3, %fd4;
	mov.f32 	%f4, 0f3f0ccccd;     	// 0.55
	setp.ge.f32 	%p2, %f3, %f4;
	@!%p2 bra 	$Lt_4_4098;
	.loc	16	3138	0
	add.f32 	%f5, %f3, %f3;
	mov.f32 	%f6, 0f3fb8aa3b;     	// 1.4427
	mul.f32 	%f7, %f5, %f6;
	cvt.rzi.f32.f32 	%f8, %f7;
	mov.f32 	%f9, %f8;
	mov.f32 	%f10, 0fbf317200;    	// -0.693146
	mov.f32 	%f11, %f10;
	mov.f32 	%f12, %f5;
	mad.f32 %f13, %f9, %f11, %f12;
	mov.f32 	%f14, %f13;
	mov.f32 	%f15, %f8;
	mov.f32 	%f16, 0fb5bfbe8e;    	// -1.42861e-06
	mov.f32 	%f17, %f16;
	mov.f32 	%f18, %f14;
	mad.f32 %f19, %f15, %f17, %f18;
	mov.f32 	%f20, %f19;
	mov.f32 	%f21, 0f3fb8aa3b;    	// 1.4427
	mul.f32 	%f22, %f20, %f21;
	ex2.approx.f32 	%f23, %f22;
	mov.f32 	%f24, %f23;
	ex2.approx.f32 	%f25, %f8;
	mov.f32 	%f26, %f25;
	mov.f32 	%f27, 0f3f800000;    	// 1
	mov.f32 	%f28, %f27;
	mad.f32 %f29, %f24, %f26, %f28;
	mov.f32 	%f30, %f29;
	.loc	16	3146	0
	mov.f32 	%f31, %f30;
	rcp.approx.ftz.f32 %f32,%f31;
	mov.f32 	%f33, %f32;
	.loc	16	3138	0
	mov.f32 	%f34, %f33;
	mov.f32 	%f35, 0fc0000000;    	// -2
	mov.f32 	%f36, %f35;
	mov.f32 	%f37, 0f3f800000;    	// 1
	mov.f32 	%f38, %f37;
	mad.f32 %f39, %f34, %f36, %f38;
	mov.f32 	%f40, %f39;
	.loc	16	3873	0
	mov.f32 	%f41, 0f3f800000;    	// 1
	mov.f32 	%f42, 0f42b00000;    	// 88
	setp.ge.f32 	%p3, %f3, %f42;
	selp.f32 	%f43, %f41, %f40, %p3;
	mov.b32 	%r5, %f43;
	mov.b32 	%r6, %f2;
	and.b32 	%r7, %r6, -2147483648;
	or.b32 	%r8, %r5, %r7;
	mov.b32 	%f44, %r8;
	bra.uni 	$Lt_4_3842;
$Lt_4_4098:
	.loc	16	3138	0
	mul.f32 	%f45, %f2, %f2;
	mov.f32 	%f46, 0f3c86a81b;    	// 0.0164376
	mov.f32 	%f47, %f46;
	mov.f32 	%f48, %f45;
	mov.f32 	%f49, 0fbd57be66;    	// -0.0526718
	mov.f32 	%f50, %f49;
	mad.f32 %f51, %f47, %f48, %f50;
	mov.f32 	%f40, %f51;
	mov.f32 	%f52, %f40;
	mov.f32 	%f53, %f45;
	mov.f32 	%f54, 0f3e08677b;    	// 0.133207
	mov.f32 	%f55, %f54;
	mad.f32 %f56, %f52, %f53, %f55;
	mov.f32 	%f40, %f56;
	mov.f32 	%f57, %f40;
	mov.f32 	%f58, %f45;
	mov.f32 	%f59, 0fbeaaaa29;    	// -0.333329
	mov.f32 	%f60, %f59;
	mad.f32 %f61, %f57, %f58, %f60;
	mov.f32 	%f40, %f61;
	mul.f32 	%f62, %f45, %f40;
	mov.f32 	%f63, %f62;
	mov.f32 	%f64, %f2;
	mov.f32 	%f65, %f2;
	mad.f32 %f66, %f63, %f64, %f65;
	mov.f32 	%f40, %f66;
	.loc	16	3876	0
	add.f32 	%f67, %f2, %f2;
	mov.f32 	%f68, 0f00000000;    	// 0
	setp.eq.f32 	%p4, %f2, %f68;
	selp.f32 	%f44, %f67, %f40, %p4;
$Lt_4_3842:
	.loc	14	48	0
	cvt.f64.f32 	%fd5, %f44;
	mov.f64 	%fd6, 0d3ffb74538ef34d6a;	// 1.7159
	mul.f64 	%fd7, %fd5, %fd6;
	cvt.rn.f32.f64 	%f69, %fd7;
	ld.param.u64 	%rd5, [__cudaparm__Z19functionAdaptedTanHPKfPfi_B];
	add.u64 	%rd6, %rd5, %rd2;
	st.global.f32 	[%rd6+0], %f69;
$Lt_4_3330:
	.loc	14	49	0
	exit;
$LDWend__Z19functionAdaptedTanHPKfPfi:
	} // _Z19functionAdaptedTanHPKfPfi

	.entry _Z16functionLogisticPKfPfi (
		.param .u64 __cudaparm__Z16functionLogisticPKfPfi_A,
		.param .u64 __cudaparm__Z16functionLogisticPKfPfi_B,
		.param .s32 __cudaparm__Z16functionLogisticPKfPfi_N)
	{
	.reg .u16 %rh<3>;
	.reg .u32 %r<6>;
	.reg .u64 %rd<8>;
	.reg .f32 %f<31>;
	.reg .f64 %fd<6>;
	.reg .pred %p<5>;
	.loc	14	51	0
$LDWbegin__Z16functionLogisticPKfPfi:
	cvt.u32.u16 	%r1, %tid.x;
	mov.u16 	%rh1, %ctaid.x;
	mul.wide.u16 	%r2, %rh1, 1024;
	add.u32 	%r3, %r1, %r2;
	ld.param.s32 	%r4, [__cudaparm__Z16functionLogisticPKfPfi_N];
	setp.le.s32 	%p1, %r4, %r3;
	@%p1 bra 	$Lt_5_2562;
	.loc	14	54	0
	cvt.s64.s32 	%rd1, %r3;
	mul.wide.s32 	%rd2, %r3, 4;
	ld.param.u64 	%rd3, [__cudaparm__Z16functionLogisticPKfPfi_A];
	add.u64 	%rd4, %rd3, %rd2;
	ld.global.f32 	%f1, [%rd4+0];
	neg.f32 	%f2, %f1;
	.loc	16	3138	0
	mov.f32 	%f3, 0f3fb8aa3b;     	// 1.4427
	mul.f32 	%f4, %f2, %f3;
	cvt.rzi.f32.f32 	%f5, %f4;
	mov.f32 	%f6, %f5;
	mov.f32 	%f7, 0fbf317200;     	// -0.693146
	mov.f32 	%f8, %f7;
	mov.f32 	%f9, %f2;
	mad.f32 %f10, %f6, %f8, %f9;
	mov.f32 	%f11, %f10;
	mov.f32 	%f12, %f5;
	mov.f32 	%f13, 0fb5bfbe8e;    	// -1.42861e-06
	mov.f32 	%f14, %f13;
	mov.f32 	%f15, %f11;
	mad.f32 %f16, %f12, %f14, %f15;
	mov.f32 	%f17, %f16;
	.loc	14	54	0
	mov.f32 	%f18, 0f7f800000;    	// ((1.0F)/(0.0F))
	mov.f32 	%f19, 0f00000000;    	// 0
	ex2.approx.f32 	%f20, %f5;
	mov.f32 	%f21, 0f3fb8aa3b;    	// 1.4427
	mul.f32 	%f22, %f17, %f21;
	ex2.approx.f32 	%f23, %f22;
	mul.f32 	%f24, %f20, %f23;
	mov.f32 	%f25, 0fc2d20000;    	// -105
	setp.lt.f32 	%p2, %f2, %f25;
	selp.f32 	%f26, %f19, %f24, %p2;
	mov.f32 	%f27, 0f42d20000;    	// 105
	setp.gt.f32 	%p3, %f2, %f27;
	selp.f32 	%f28, %f18, %f26, %p3;
	cvt.f64.f32 	%fd1, %f28;
	mov.f64 	%fd2, 0d3ff0000000000000;	// 1
	add.f64 	%fd3, %fd1, %fd2;
	rcp.rn.f64 	%fd4, %fd3;
	cvt.rn.f32.f64 	%f29, %fd4;
	ld.param.u64 	%rd5, [__cudaparm__Z16functionLogisticPKfPfi_B];
	add.u64 	%rd6, %rd5, %rd2;
	st.global.f32 	[%rd6+0], %f29;
$Lt_5_2562:
	.loc	14	55	0
	exit;
$LDWend__Z16functionLogisticPKfPfi:
	} // _Z16functionLogisticPKfPfi

	.entry _Z20functionDAdaptedTanHPKfPfi (
		.param .u64 __cudaparm__Z20functionDAdaptedTanHPKfPfi_A,
		.param .u64 __cudaparm__Z20functionDAdaptedTanHPKfPfi_B,
		.param .s32 __cudaparm__Z20functionDAdaptedTanHPKfPfi_N)
	{
	.reg .u16 %rh<3>;
	.reg .u32 %r<10>;
	.reg .u64 %rd<8>;
	.reg .f32 %f<72>;
	.reg .f64 %fd<11>;
	.reg .pred %p<6>;
	.loc	14	57	0
$LDWbegin__Z20functionDAdaptedTanHPKfPfi:
	.loc	14	61	0
	cvt.u32.u16 	%r1, %tid.x;
	mov.u16 	%rh1, %ctaid.x;
	mul.wide.u16 	%r2, %rh1, 1024;
	add.u32 	%r3, %r1, %r2;
	cvt.s64.s32 	%rd1, %r3;
	mul.wide.s32 	%rd2, %r3, 4;
	ld.param.u64 	%rd3, [__cudaparm__Z20functionDAdaptedTanHPKfPfi_A];
	add.u64 	%rd4, %rd3, %rd2;
	ld.global.f32 	%f1, [%rd4+0];
	cvt.f64.f32 	%fd1, %f1;
	mov.f64 	%fd2, 0d3fe554c985f06f69;	// 0.6666
	mul.f64 	%fd3, %fd1, %fd2;
	.loc	27	253	0
	abs.f64 	%fd4, %fd3;
	cvt.rn.f32.f64 	%f2, %fd3;
	cvt.rn.f32.f64 	%f3, %fd4;
	mov.f32 	%f4, 0f3f0ccccd;     	// 0.55
	setp.ge.f32 	%p1, %f3, %f4;
	@!%p1 bra 	$Lt_6_3586;
	.loc	16	3138	0
	add.f32 	%f5, %f3, %f3;
	mov.f32 	%f6, 0f3fb8aa3b;     	// 1.4427
	mul.f32 	%f7, %f5, %f6;
	cvt.rzi.f32.f32 	%f8, %f7;
	mov.f32 	%f9, %f8;
	mov.f32 	%f10, 0fbf317200;    	// -0.693146
	mov.f32 	%f11, %f10;
	mov.f32 	%f12, %f5;
	mad.f32 %f13, %f9, %f11, %f12;
	mov.f32 	%f14, %f13;
	mov.f32 	%f15, %f8;
	mov.f32 	%f16, 0fb5bfbe8e;    	// -1.42861e-06
	mov.f32 	%f17, %f16;
	mov.f32 	%f18, %f14;
	mad.f32 %f19, %f15, %f17, %f18;
	mov.f32 	%f20, %f19;
	mov.f32 	%f21, 0f3fb8aa3b;    	// 1.4427
	mul.f32 	%f22, %f20, %f21;
	ex2.approx.f32 	%f23, %f22;
	mov.f32 	%f24, %f23;
	ex2.approx.f32 	%f25, %f8;
	mov.f32 	%f26, %f25;
	mov.f32 	%f27, 0f3f800000;    	// 1
	mov.f32 	%f28, %f27;
	mad.f32 %f29, %f24, %f26, %f28;
	mov.f32 	%f30, %f29;
	.loc	16	3146	0
	mov.f32 	%f31, %f30;
	rcp.approx.ftz.f32 %f32,%f31;
	mov.f32 	%f33, %f32;
	.loc	16	3138	0
	mov.f32 	%f34, %f33;
	mov.f32 	%f35, 0fc0000000;    	// -2
	mov.f32 	%f36, %f35;
	mov.f32 	%f37, 0f3f800000;    	// 1
	mov.f32 	%f38, %f37;
	mad.f32 %f39, %f34, %f36, %f38;
	mov.f32 	%f40, %f39;
	.loc	16	3873	0
	mov.f32 	%f41, 0f3f800000;    	// 1
	mov.f32 	%f42, 0f42b00000;    	// 88
	setp.ge.f32 	%p2, %f3, %f42;
	selp.f32 	%f43, %f41, %f40, %p2;
	mov.b32 	%r4, %f43;
	mov.b32 	%r5, %f2;
	and.b32 	%r6, %r5, -2147483648;
	or.b32 	%r7, %r4, %r6;
	mov.b32 	%f44, %r7;
	bra.uni 	$Lt_6_3330;
$Lt_6_3586:
	.loc	16	3138	0
	mul.f32 	%f45, %f2, %f2;
	mov.f32 	%f46, 0f3c86a81b;    	// 0.0164376
	mov.f32 	%f47, %f46;
	mov.f32 	%f48, %f45;
	mov.f32 	%f49, 0fbd57be66;    	// -0.0526718
	mov.f32 	%f50, %f49;
	mad.f32 %f51, %f47, %f48, %f50;
	mov.f32 	%f40, %f51;
	mov.f32 	%f52, %f40;
	mov.f32 	%f53, %f45;
	mov.f32 	%f54, 0f3e08677b;    	// 0.133207
	mov.f32 	%f55, %f54;
	mad.f32 %f56, %f52, %f53, %f55;
	mov.f32 	%f40, %f56;
	mov.f32 	%f57, %f40;
	mov.f32 	%f58, %f45;
	mov.f32 	%f59, 0fbeaaaa29;    	// -0.333329
	mov.f32 	%f60, %f59;
	mad.f32 %f61, %f57, %f58, %f60;
	mov.f32 	%f40, %f61;
	mul.f32 	%f62, %f45, %f40;
	mov.f32 	%f63, %f62;
	mov.f32 	%f64, %f2;
	mov.f32 	%f65, %f2;
	mad.f32 %f66, %f63, %f64, %f65;
	mov.f32 	%f40, %f66;
	.loc	16	3876	0
	add.f32 	%f67, %f2, %f2;
	mov.f32 	%f68, 0f00000000;    	// 0
	setp.eq.f32 	%p3, %f2, %f68;
	selp.f32 	%f44, %f67, %f40, %p3;
$Lt_6_3330:
	.loc	14	61	0
	ld.param.s32 	%r8, [__cudaparm__Z20functionDAdaptedTanHPKfPfi_N];
	setp.le.s32 	%p4, %r8, %r3;
	@%p4 bra 	$Lt_6_3842;
	.loc	14	62	0
	mov.f64 	%fd5, 0d3ff0000000000000;	// 1
	mul.f32 	%f69, %f44, %f44;
	cvt.f64.f32 	%fd6, %f69;
	sub.f64 	%fd7, %fd5, %fd6;
	mov.f64 	%fd8, 0d3ff24d810b3e88b8;	// 1.14392
	mul.f64 	%fd9, %fd7, %fd8;
	cvt.rn.f32.f64 	%f70, %fd9;
	ld.param.u64 	%rd5, [__cudaparm__Z20functionDAdaptedTanHPKfPfi_B];
	add.u64 	%rd6, %rd5, %rd2;
	st.global.f32 	[%rd6+0], %f70;
$Lt_6_3842:
	.loc	14	63	0
	exit;
$LDWend__Z20functionDAdaptedTanHPKfPfi:
	} // _Z20functionDAdaptedTanHPKfPfi

	.entry _Z17functionDLogisticPKfPfi (
		.param .u64 __cudaparm__Z17functionDLogisticPKfPfi_A,
		.param .u64 __cudaparm__Z17functionDLogisticPKfPfi_B,
		.param .s32 __cudaparm__Z17functionDLogisticPKfPfi_N)
	{
	.reg .u16 %rh<3>;
	.reg .u32 %r<6>;
	.reg .u64 %rd<8>;
	.reg .f32 %f<32>;
	.reg .f64 %fd<10>;
	.reg .pred %p<5>;
	.loc	14	65	0
$LDWbegin__Z17functionDLogisticPKfPfi:
	.loc	14	69	0
	cvt.u32.u16 	%r1, %tid.x;
	mov.u16 	%rh1, %ctaid.x;
	mul.wide.u16 	%r2, %rh1, 1024;
	add.u32 	%r3, %r1, %r2;
	cvt.s64.s32 	%rd1, %r3;
	mul.wide.s32 	%rd2, %r3, 4;
	ld.param.u64 	%rd3, [__cudaparm__Z17functionDLogisticPKfPfi_A];
	add.u64 	%rd4, %rd3, %rd2;
	ld.global.f32 	%f1, [%rd4+0];
	neg.f32 	%f2, %f1;
	.loc	16	3138	0
	mov.f32 	%f3, 0f3fb8aa3b;     	// 1.4427
	mul.f32 	%f4, %f2, %f3;
	cvt.rzi.f32.f32 	%f5, %f4;
	mov.f32 	%f6, %f5;
	mov.f32 	%f7, 0fbf317200;     	// -0.693146
	mov.f32 	%f8, %f7;
	mov.f32 	%f9, %f2;
	mad.f32 %f10, %f6, %f8, %f9;
	mov.f32 	%f11, %f10;
	mov.f32 	%f12, %f5;
	mov.f32 	%f13, 0fb5bfbe8e;    	// -1.42861e-06
	mov.f32 	%f14, %f13;
	mov.f32 	%f15, %f11;
	mad.f32 %f16, %f12, %f14, %f15;
	mov.f32 	%f17, %f16;
	.loc	14	69	0
	ld.param.s32 	%r4, [__cudaparm__Z17functionDLogisticPKfPfi_N];
	setp.le.s32 	%p1, %r4, %r3;
	@%p1 bra 	$Lt_7_2562;
	.loc	14	70	0
	mov.f32 	%f18, 0f42d20000;    	// 105
	setp.gt.f32 	%p2, %f2, %f18;
	mov.f32 	%f19, 0fc2d20000;    	// -105
	setp.lt.f32 	%p3, %f2, %f19;
	mov.f32 	%f20, 0f3fb8aa3b;    	// 1.4427
	mul.f32 	%f21, %f17, %f20;
	ex2.approx.f32 	%f22, %f21;
	ex2.approx.f32 	%f23, %f5;
	mul.f32 	%f24, %f22, %f23;
	mov.f32 	%f25, 0f00000000;    	// 0
	selp.f32 	%f26, %f25, %f24, %p3;
	mov.f32 	%f27, 0f7f800000;    	// ((1.0F)/(0.0F))
	selp.f32 	%f28, %f27, %f26, %p2;
	cvt.f64.f32 	%fd1, %f28;
	mov.f64 	%fd2, 0d3ff0000000000000;	// 1
	add.f64 	%fd3, %fd1, %fd2;
	rcp.rn.f64 	%fd4, %fd3;
	cvt.rn.f32.f64 	%f29, %fd4;
	cvt.f64.f32 	%fd5, %f29;
	mov.f64 	%fd6, 0d3ff0000000000000;	// 1
	sub.f64 	%fd7, %fd6, %fd5;
	mul.f64 	%fd8, %fd5, %fd7;
	cvt.rn.f32.f64 	%f30, %fd8;
	ld.param.u64 	%rd5, [__cudaparm__Z17functionDLogisticPKfPfi_B];
	add.u64 	%rd6, %rd5, %rd2;
	st.global.f32 	[%rd6+0], %f30;
$Lt_7_2562:
	.loc	14	71	0
	exit;
$LDWend__Z17functionDLogisticPKfPfi:
	} // _Z17functionDLogisticPKfPfi

	.entry _Z12kerrorSquarePfPKfS1_S1_i (
		.param .u64 __cudaparm__Z12kerrorSquarePfPKfS1_S1_i_A,
		.param .u64 __cudaparm__Z12kerrorSquarePfPKfS1_S1_i_z,
		.param .u64 __cudaparm__Z12kerrorSquarePfPKfS1_S1_i_x,
		.param .u64 __cudaparm__Z12kerrorSquarePfPKfS1_S1_i_y,
		.param .s32 __cudaparm__Z12kerrorSquarePfPKfS1_S1_i_N)
	{
	.reg .u16 %rh<3>;
	.reg .u32 %r<6>;
	.reg .u64 %rd<12>;
	.reg .f32 %f<7>;
	.reg .pred %p<3>;
	.loc	14	73	0
$LDWbegin__Z12kerrorSquarePfPKfS1_S1_i:
	mov.u16 	%rh1, %ctaid.x;
	mul.wide.u16 	%r1, %rh1, 1024;
	cvt.u32.u16 	%r2, %tid.x;
	add.u32 	%r3, %r2, %r1;
	ld.param.s32 	%r4, [__cudaparm__Z12kerrorSquarePfPKfS1_S1_i_N];
	setp.le.s32 	%p1, %r4, %r3;
	@%p1 bra 	$Lt_8_1026;
	.loc	14	76	0
	cvt.s64.s32 	%rd1, %r3;
	mul.wide.s32 	%rd2, %r3, 4;
	ld.param.u64 	%rd3, [__cudaparm__Z12kerrorSquarePfPKfS1_S1_i_z];
	add.u64 	%rd4, %rd3, %rd2;
	ld.global.f32 	%f1, [%rd4+0];
	ld.param.u64 	%rd5, [__cudaparm__Z12kerrorSquarePfPKfS1_S1_i_x];
	add.u64 	%rd6, %rd5, %rd2;
	ld.global.f32 	%f2, [%rd6+0];
	ld.param.u64 	%rd7, [__cudaparm__Z12kerrorSquarePfPKfS1_S1_i_y];
	add.u64 	%rd8, %rd7, %rd2;
	ld.global.f32 	%f3, [%rd8+0];
	sub.f32 	%f4, %f2, %f3;
	mul.f32 	%f5, %f1, %f4;
	ld.param.u64 	%rd9, [__cudaparm__Z12kerrorSquarePfPKfS1_S1_i_A];
	add.u64 	%rd10, %rd9, %rd2;
	st.global.f32 	[%rd10+0], %f5;
$Lt_8_1026:
	.loc	14	77	0
	exit;
$LDWend__Z12kerrorSquarePfPKfS1_S1_i:
	} // _Z12kerrorSquarePfPKfS1_S1_i

	.entry _Z17functionHingeLossPKfPfi (
		.param .u64 __cudaparm__Z17functionHingeLossPKfPfi_A,
		.param .u64 __cudaparm__Z17functionHingeLossPKfPfi_B,
		.param .s32 __cudaparm__Z17functionHingeLossPKfPfi_N)
	{
	.reg .u16 %rh<3>;
	.reg .u32 %r<5>;
	.reg .u64 %rd<8>;
	.reg .f32 %f<10>;
	.reg .pred %p<3>;
	.loc	14	80	0
$LDWbegin__Z17functionHingeLossPKfPfi:
	.loc	14	83	0
	cvt.u32.u16 	%r1, %tid.x;
	mov.u16 	%rh1, %ctaid.x;
	mul.wide.u16 	%r2, %rh1, 1024;
	add.u32 	%r3, %r1, %r2;
	cvt.s64.s32 	%rd1, %r3;
	mul.wide.s32 	%rd2, %r3, 4;
	ld.param.u64 	%rd3, [__cudaparm__Z17functionHingeLossPKfPfi_B];
	add.u64 	%rd4, %rd3, %rd2;
	ld.global.f32 	%f1, [%rd4+0];
	ld.param.u64 	%rd5, [__cudaparm__Z17functionHingeLossPKfPfi_A];
	add.u64 	%rd6, %rd5, %rd2;
	ld.global.f32 	%f2, [%rd6+0];
	mul.f32 	%f3, %f1, %f2;
	.loc	14	80	0
	mov.f32 	%f4, 0f3f800000;     	// 1
	sub.f32 	%f5, %f4, %f3;
	mov.f32 	%f6, 0f00000000;     	// 0
	mov.f32 	%f7, 0f3f800000;     	// 1
	setp.lt.f32 	%p1, %f3, %f7;
	selp.f32 	%f8, %f5, %f6, %p1;
	st.global.f32 	[%rd4+0], %f8;
	.loc	14	85	0
	exit;
$LDWend__Z17functionHingeLossPKfPfi:
	} // _Z17functionHingeLossPKfPfi

	.entry _Z26kmultiplicationTermeATermePfPKfi (
		.param .u64 __cudaparm__Z26kmultiplicationTermeATermePfPKfi_A,
		.param .u64 __cudaparm__Z26kmultiplicationTermeATermePfPKfi_B,
		.param .s32 __cudaparm__Z26kmultiplicationTermeATermePfPKfi_N)
	{
	.reg .u16 %rh<3>;
	.reg .u32 %r<6>;
	.reg .u64 %rd<8>;
	.reg .f32 %f<5>;
	.reg .pred %p<3>;
	.loc	14	154	0
$LDWbegin__Z26kmultiplicationTermeATermePfPKfi:
	mov.u16 	%rh1, %ctaid.x;
	mul.wide.u16 	%r1, %rh1, 1024;
	cvt.u32.u16 	%r2, %tid.x;
	add.u32 	%r3, %r2, %r1;
	ld.param.s32 	%r4, [__cudaparm__Z26kmultiplicationTermeATermePfPKfi_N];
	setp.le.s32 	%p1, %r4, %r3;
	@%p1 bra 	$Lt_10_1026;
	.loc	14	157	0
	cvt.s64.s32 	%rd1, %r3;
	mul.wide.s32 	%rd2, %r3, 4;
	ld.param.u64 	%rd3, [__cudaparm__Z26kmultiplicationTermeATermePfPKfi_A];
	add.u64 	%rd4, %rd3, %rd2;
	ld.global.f32 	%f1, [%rd4+0];
	ld.param.u64 	%rd5, [__cudaparm__Z26kmultiplicationTermeATermePfPKfi_B];
	add.u64 	%rd6, %rd5, %rd2;
	ld.global.f32 	%f2, [%rd6+0];
	mul.f32 	%f3, %f1, %f2;
	st.global.f32 	[%rd4+0], %f3;
$Lt_10_1026:
	.loc	14	158	0
	exit;
$LDWend__Z26kmultiplicationTermeATermePfPKfi:
	} // _Z26kmultiplicationTermeATermePfPKfi

	.entry _Z12k_squareLossPfPKfS1_i (
		.param .u64 __cudaparm__Z12k_squareLossPfPKfS1_i_dest,
		.param .u64 __cudaparm__Z12k_squareLossPfPKfS1_i_A,
		.param .u64 __cudaparm__Z12k_squareLossPfPKfS1_i_B,
		.param .s32 __cudaparm__Z12k_squareLossPfPKfS1_i_N)
	{
	.reg .u16 %rh<3>;
	.reg .u32 %r<6>;
	.reg .u64 %rd<10>;
	.reg .f32 %f<6>;
	.reg .pred %p<3>;
	.loc	14	166	0
$LDWbegin__Z12k_squareLossPfPKfS1_i:
	mov.u16 	%rh1, %ctaid.x;
	mul.wide.u16 	%r1, %rh1, 1024;
	cvt.u32.u16 	%r2, %tid.x;
	add.u32 	%r3, %r2, %r1;
	ld.param.s32 	%r4, [__cudaparm__Z12k_squareLossPfPKfS1_i_N];
	setp.le.s32 	%p1, %r4, %r3;
	@%p1 bra 	$Lt_11_1026;
	.loc	14	169	0
	cvt.s64.s32 	%rd1, %r3;
	mul.wide.s32 	%rd2, %r3, 4;
	ld.param.u64 	%rd3, [__cudaparm__Z12k_squareLossPfPKfS1_i_A];
	add.u64 	%rd4, %rd3, %rd2;
	ld.param.u64 	%rd5, [__cudaparm__Z12k_squareLossPfPKfS1_i_B];
	add.u64 	%rd6, %rd5, %rd2;
	ld.global.f32 	%f1, [%rd4+0];
	ld.global.f32 	%f2, [%rd6+0];
	sub.f32 	%f3, %f1, %f2;
	mul.f32 	%f4, %f3, %f3;
	ld.param.u64 	%rd7, [__cudaparm__Z12k_squareLossPfPKfS1_i_dest];
	add.u64 	%rd8, %rd7, %rd2;
	st.global.f32 	[%rd8+0], %f4;
$Lt_11_1026:
	.loc	14	170	0
	exit;
$LDWend__Z12k_squareLossPfPKfS1_i:
	} // _Z12k_squareLossPfPKfS1_i

	.entry _Z11k_hingelossPfPKfS1_i (
		.param .u64 __cudaparm__Z11k_hingelossPfPKfS1_i_dest,
		.param .u64 __cudaparm__Z11k_hingelossPfPKfS1_i_A,
		.param .u64 __cudaparm__Z11k_hingelossPfPKfS1_i_B,
		.param .s32 __cudaparm__Z11k_hingelossPfPKfS1_i_N)
	{
	.reg .u16 %rh<3>;
	.reg .u32 %r<6>;
	.reg .u64 %rd<10>;
	.reg .f32 %f<10>;
	.reg .pred %p<4>;
	.loc	14	172	0
$LDWbegin__Z11k_hingelossPfPKfS1_i:
	mov.u16 	%rh1, %ctaid.x;
	mul.wide.u16 	%r1, %rh1, 1024;
	cvt.u32.u16 	%r2, %tid.x;
	add.u32 	%r3, %r2, %r1;
	ld.param.s32 	%r4, [__cudaparm__Z11k_hingelossPfPKfS1_i_N];
	setp.le.s32 	%p1, %r4, %r3;
	@%p1 bra 	$Lt_12_1794;
	.loc	14	177	0
	cvt.s64.s32 	%rd1, %r3;
	mul.wide.s32 	%rd2, %r3, 4;
	ld.param.u64 	%rd3, [__cudaparm__Z11k_hingelossPfPKfS1_i_A];
	add.u64 	%rd4, %rd3, %rd2;
	ld.param.u64 	%rd5, [__cudaparm__Z11k_hingelossPfPKfS1_i_B];
	add.u64 	%rd6, %rd5, %rd2;
	ld.global.f32 	%f1, [%rd4+0];
	ld.global.f32 	%f2, [%rd6+0];
	mul.f32 	%f3, %f1, %f2;
	mov.f32 	%f4, 0f3f800000;     	// 1
	sub.f32 	%f5, %f4, %f3;
	mov.f32 	%f6, 0f00000000;     	// 0
	mov.f32 	%f7, 0f3f800000;     	// 1
	setp.lt.f32 	%p2, %f3, %f7;
	selp.f32 	%f8, %f5, %f6, %p2;
	ld.param.u64 	%rd7, [__cudaparm__Z11k_hingelossPfPKfS1_i_dest];
	add.u64 	%rd8, %rd7, %rd2;
	st.global.f32 	[%rd8+0], %f8;
$Lt_12_1794:
	.loc	14	181	0
	exit;
$LDWend__Z11k_hingelossPfPKfS1_i:
	} // _Z11k_hingelossPfPKfS1_i

	.entry _Z6k_fillPffi (
		.param .u64 __cudaparm__Z6k_fillPffi_dest,
		.param .f32 __cudaparm__Z6k_fillPffi_v,
		.param .s32 __cudaparm__Z6k_fillPffi_N)
	{
	.reg .u16 %rh<3>;
	.reg .u32 %r<6>;
	.reg .u64 %rd<6>;
	.reg .f32 %f<3>;
	.reg .pred %p<3>;
	.loc	14	195	0
$LDWbegin__Z6k_fillPffi:
	mov.u16 	%rh1, %ctaid.x;
	mul.wide.u16 	%r1, %rh1, 1024;
	cvt.u32.u16 	%r2, %tid.x;
	add.u32 	%r3, %r2, %r1;
	ld.param.s32 	%r4, [__cudaparm__Z6k_fillPffi_N];
	setp.le.s32 	%p1, %r4, %r3;
	@%p1 bra 	$Lt_13_1026;
	.loc	14	198	0
	ld.param.f32 	%f1, [__cudaparm__Z6k_fillPffi_v];
	ld.param.u64 	%rd1, [__cudaparm__Z6k_fillPffi_dest];
	cvt.s64.s32 	%rd2, %r3;
	mul.wide.s32 	%rd3, %r3, 4;
	add.u64 	%rd4, %rd1, %rd3;
	st.global.f32 	[%rd4+0], %f1;
$Lt_13_1026:
	.loc	14	199	0
	exit;
$LDWend__Z6k_fillPffi:
	} // _Z6k_fillPffi

	.entry _Z12k_dhingelossPfPKfS1_i (
		.param .u64 __cudaparm__Z12k_dhingelossPfPKfS1_i_dest,
		.param .u64 __cudaparm__Z12k_dhingelossPfPKfS1_i_A,
		.param .u64 __cudaparm__Z12k_dhingelossPfPKfS1_i_B,
		.param .s32 __cudaparm__Z12k_dhingelossPfPKfS1_i_N)
	{
	.reg .u16 %rh<3>;
	.reg .u32 %r<6>;
	.reg .u64 %rd<10>;
	.reg .f32 %f<8>;
	.reg .pred %p<4>;
	.loc	14	201	0
$LDWbegin__Z12k_dhingelossPfPKfS1_i:
	mov.u16 	%rh1, %ctaid.x;
	mul.wide.u16 	%r1, %rh1, 1024;
	cvt.u32.u16 	%r2, %tid.x;
	add.u32 	%r3, %r2, %r1;
	ld.param.s32 	%r4, [__cudaparm__Z12k_dhingelossPfPKfS1_i_N];
	setp.le.s32 	%p1, %r4, %r3;
	@%p1 bra 	$Lt_14_1794;
	cvt.s64.s32 	%rd1, %r3;
	mul.wide.s32 	%rd2, %r3, 4;
	ld.param.u64 	%rd3, [__cudaparm__Z12k_dhingelossPfPKfS1_i_B];
	add.u64 	%rd4, %rd3, %rd2;
	ld.param.u64 	%rd5, [__cudaparm__Z12k_dhingelossPfPKfS1_i_dest];
	add.u64 	%rd6, %rd5, %rd2;
	ld.global.f32 	%f1, [%rd4+0];
	ld.param.u64 	%rd7, [__cudaparm__Z12k_dhingelossPfPKfS1_i_A];
	add.u64 	%rd8, %rd7, %rd2;
	ld.global.f32 	%f2, [%rd8+0];
	mul.f32 	%f3, %f2, %f1;
	mov.f32 	%f4, 0f3f800000;     	// 1
	setp.lt.f32 	%p2, %f3, %f4;
	@!%p2 bra 	$Lt_14_2562;
	.loc	14	205	0
	neg.f32 	%f5, %f1;
	st.global.f32 	[%rd6+0], %f5;
	bra.uni 	$Lt_14_2306;
$Lt_14_2562:
	mov.f32 	%f6, 0f00000000;     	// 0
	st.global.f32 	[%rd6+0], %f6;
$Lt_14_2306:
$Lt_14_1794:
	.loc	14	207	0
	exit;
$LDWend__Z12k_dhingelossPfPKfS1_i:
	} // _Z12k_dhingelossPfPKfS1_i

	.entry _Z12k_differencePfPKfS1_i (
		.param .u64 __cudaparm__Z12k_differencePfPKfS1_i_dest,
		.param .u64 __cudaparm__Z12k_differencePfPKfS1_i_A,
		.param .u64 __cudaparm__Z12k_differencePfPKfS1_i_B,
		.param .s32 __cudaparm__Z12k_differencePfPKfS1_i_N)
	{
	.reg .u16 %rh<3>;
	.reg .u32 %r<6>;
	.reg .u64 %rd<10>;
	.reg .f32 %f<5>;
	.reg .pred %p<3>;
	.loc	14	211	0
$LDWbegin__Z12k_differencePfPKfS1_i:
	mov.u16 	%rh1, %ctaid.x;
	mul.wide.u16 	%r1, %rh1, 1024;
	cvt.u32.u16 	%r2, %tid.x;
	add.u32 	%r3, %r2, %r1;
	ld.param.s32 	%r4, [__cudaparm__Z12k_differencePfPKfS1_i_N];
	setp.le.s32 	%p1, %r4, %r3;
	@%p1 bra 	$Lt_15_1026;
	.loc	14	214	0
	cvt.s64.s32 	%rd1, %r3;
	mul.wide.s32 	%rd2, %r3, 4;
	ld.param.u64 	%rd3, [__cudaparm__Z12k_differencePfPKfS1_i_A];
	add.u64 	%rd4, %rd3, %rd2;
	ld.global.f32 	%f1, [%rd4+0];
	ld.param.u64 	%rd5, [__cudaparm__Z12k_differencePfPKfS1_i_B];
	add.u64 	%rd6, %rd5, %rd2;
	ld.global.f32 	%f2, [%rd6+0];
	sub.f32 	%f3, %f1, %f2;
	ld.param.u64 	%rd7, [__cudaparm__Z12k_differencePfPKfS1_i_dest];
	add.u64 	%rd8, %rd7, %rd2;
	st.global.f32 	[%rd8+0], %f3;
$Lt_15_1026:
	.loc	14	215	0
	exit;
$LDWend__Z12k_differencePfPKfS1_i:
	} // _Z12k_differencePfPKfS1_i

	.entry _Z10k_additionPfPKfS1_i (
		.param .u64 __cudaparm__Z10k_additionPfPKfS1_i_dest,
		.param .u64 __cudaparm__Z10k_additionPfPKfS1_i_A,
		.param .u64 __cudaparm__Z10k_additionPfPKfS1_i_B,
		.param .s32 __cudaparm__Z10k_additionPfPKfS1_i_N)
	{
	.reg .u16 %rh<3>;
	.reg .u32 %r<6>;
	.reg .u64 %rd<10>;
	.reg .f32 %f<5>;
	.reg .pred %p<3>;
	.loc	14	230	0
$LDWbegin__Z10k_additionPfPKfS1_i:
	mov.u16 	%rh1, %ctaid.x;
	mul.wide.u16 	%r1, %rh1, 1024;
	cvt.u32.u16 	%r2, %tid.x;
	add.u32 	%r3, %r2, %r1;
	ld.param.s32 	%r4, [__cudaparm__Z10k_additionPfPKfS1_i_N];
	setp.le.s32 	%p1, %r4, %r3;
	@%p1 bra 	$Lt_16_1026;
	.loc	14	233	0
	cvt.s64.s32 	%rd1, %r3;
	mul.wide.s32 	%rd2, %r3, 4;
	ld.param.u64 	%rd3, [__cudaparm__Z10k_additionPfPKfS1_i_A];
	add.u64 	%rd4, %rd3, %rd2;
	ld.global.f32 	%f1, [%rd4+0];
	ld.param.u64 	%rd5, [__cudaparm__Z10k_additionPfPKfS1_i_B];
	add.u64 	%rd6, %rd5, %rd2;
	ld.global.f32 	%f2, [%rd6+0];
	add.f32 	%f3, %f1, %f2;
	ld.param.u64 	%rd7, [__cudaparm__Z10k_additionPfPKfS1_i_dest];
	add.u64 	%rd8, %rd7, %rd2;
	st.global.f32 	[%rd8+0], %f3;
$Lt_16_1026:
	.loc	14	234	0
	exit;
$LDWend__Z10k_additionPfPKfS1_i:
	} // _Z10k_additionPfPKfS1_i

	.entry _Z10k_negativePfPKfi (
		.param .u64 __cudaparm__Z10k_negativePfPKfi_dest,
		.param .u64 __cudaparm__Z10k_negativePfPKfi_A,
		.param .s32 __cudaparm__Z10k_negativePfPKfi_N)
	{
	.reg .u16 %rh<3>;
	.reg .u32 %r<6>;
	.reg .u64 %rd<8>;
	.reg .f32 %f<4>;
	.reg .pred %p<3>;
	.loc	14	242	0
$LDWbegin__Z10k_negativePfPKfi:
	mov.u16 	%rh1, %ctaid.x;
	mul.wide.u16 	%r1, %rh1, 1024;
	cvt.u32.u16 	%r2, %tid.x;
	add.u32 	%r3, %r2, %r1;
	ld.param.s32 	%r4, [__cudaparm__Z10k_negativePfPKfi_N];
	setp.le.s32 	%p1, %r4, %r3;
	@%p1 bra 	$Lt_17_1026;
	.loc	14	245	0
	cvt.s64.s32 	%rd1, %r3;
	mul.wide.s32 	%rd2, %r3, 4;
	ld.param.u64 	%rd3, [__cudaparm__Z10k_negativePfPKfi_A];
	add.u64 	%rd4, %rd3, %rd2;
	ld.global.f32 	%f1, [%rd4+0];
	neg.f32 	%f2, %f1;
	ld.param.u64 	%rd5, [__cudaparm__Z10k_negativePfPKfi_dest];
	add.u64 	%rd6, %rd5, %rd2;
	st.global.f32 	[%rd6+0], %f2;
$Lt_17_1026:
	.loc	14	246	0
	exit;
$LDWend__Z10k_negativePfPKfi:
	} // _Z10k_negativePfPKfi

	.entry _Z8k_squarePfPKfi (
		.param .u64 __cudaparm__Z8k_squarePfPKfi_dest,
		.param .u64 __cudaparm__Z8k_squarePfPKfi_A,
		.param .s32 __cudaparm__Z8k_squarePfPKfi_N)
	{
	.reg .u16 %rh<3>;
	.reg .u32 %r<6>;
	.reg .u64 %rd<8>;
	.reg .f32 %f<4>;
	.reg .pred %p<3>;
	.loc	14	262	0
$LDWbegin__Z8k_squarePfPKfi:
	mov.u16 	%rh1, %ctaid.x;
	mul.wide.u16 	%r1, %rh1, 1024;
	cvt.u32.u16 	%r2, %tid.x;
	add.u32 	%r3, %r2, %r1;
	ld.param.s32 	%r4, [__cudaparm__Z8k_squarePfPKfi_N];
	setp.le.s32 	%p1, %r4, %r3;
	@%p1 bra 	$Lt_18_1026;
	.loc	14	265	0
	cvt.s64.s32 	%rd1, %r3;
	mul.wide.s32 	%rd2, %r3, 4;
	ld.param.u64 	%rd3, [__cudaparm__Z8k_squarePfPKfi_A];
	add.u64 	%rd4, %rd3, %rd2;
	ld.global.f32 	%f1, [%rd4+0];
	mul.f32 	%f2, %f1, %f1;
	ld.param.u64 	%rd5, [__cudaparm__Z8k_squarePfPKfi_dest];
	add.u64 	%rd6, %rd5, %rd2;
	st.global.f32 	[%rd6+0], %f2;
$Lt_18_1026:
	.loc	14	266	0
	exit;
$LDWend__Z8k_squarePfPKfi:
	} // _Z8k_squarePfPKfi

	.entry _Z14k_l2norm_deltaPfPKfS1_ii (
		.param .u64 __cudaparm__Z14k_l2norm_deltaPfPKfS1_ii_dest,
		.param .u64 __cudaparm__Z14k_l2norm_deltaPfPKfS1_ii_A,
		.param .u64 __cudaparm__Z14k_l2norm_deltaPfPKfS1_ii_B,
		.param .s32 __cudaparm__Z14k_l2norm_deltaPfPKfS1_ii_nbexamples,
		.param .s32 __cudaparm__Z14k_l2norm_deltaPfPKfS1_ii_sizeexamples)
	{
	.reg .u16 %rh<3>;
	.reg .u32 %r<9>;
	.reg .u64 %rd<12>;
	.reg .f32 %f<5>;
	.reg .pred %p<3>;
	.loc	14	274	0
$LDWbegin__Z14k_l2norm_deltaPfPKfS1_ii:
	mov.u16 	%rh1, %ctaid.x;
	mul.wide.u16 	%r1, %rh1, 1024;
	cvt.u32.u16 	%r2, %tid.x;
	add.u32 	%r3, %r2, %r1;
	ld.param.s32 	%r4, [__cudaparm__Z14k_l2norm_deltaPfPKfS1_ii_nbexamples];
	ld.param.s32 	%r5, [__cudaparm__Z14k_l2norm_deltaPfPKfS1_ii_sizeexamples];
	mul.lo.s32 	%r6, %r5, %r4;
	setp.ge.s32 	%p1, %r3, %r6;
	@%p1 bra 	$Lt_19_1026;
	.loc	14	279	0
	cvt.s64.s32 	%rd1, %r3;
	mul.wide.s32 	%rd2, %r3, 4;
	ld.param.u64 	%rd3, [__cudaparm__Z14k_l2norm_deltaPfPKfS1_ii_A];
	.loc	14	274	0
	ld.param.s32 	%r4, [__cudaparm__Z14k_l2norm_deltaPfPKfS1_ii_nbexamples];
	.loc	14	279	0
	rem.s32 	%r7, %r3, %r4;
	cvt.s64.s32 	%rd4, %r7;
	mul.wide.s32 	%rd5, %r7, 4;
	add.u64 	%rd6, %rd3, %rd5;
	ld.global.f32 	%f1, [%rd6+0];
	ld.param.u64 	%rd7, [__cudaparm__Z14k_l2norm_deltaPfPKfS1_ii_B];
	add.u64 	%rd8, %rd7, %rd2;
	ld.global.f32 	%f2, [%rd8+0];
	mul.f32 	%f3, %f1, %f2;
	ld.param.u64 	%rd9, [__cudaparm__Z14k_l2norm_deltaPfPKfS1_ii_dest];
	add.u64 	%rd10, %rd9, %rd2;
	st.global.f32 	[%rd10+0], %f3;
$Lt_19_1026:
	.loc	14	281	0
	exit;
$LDWend__Z14k_l2norm_deltaPfPKfS1_ii:
	} // _Z14k_l2norm_deltaPfPKfS1_ii

	.entry _Z16k_sum_parexemplePfPKfii (
		.param .u64 __cudaparm__Z16k_sum_parexemplePfPKfii_dest,
		.param .u64 __cudaparm__Z16k_sum_parexemplePfPKfii_A,
		.param .s32 __cudaparm__Z16k_sum_parexemplePfPKfii_nbexamples,
		.param .s32 __cudaparm__Z16k_sum_parexemplePfPKfii_sizeexamples)
	{
	.reg .u16 %rh<3>;
	.reg .u32 %r<9>;
	.reg .u64 %rd<10>;
	.reg .f32 %f<5>;
	.reg .pred %p<3>;
	.loc	14	289	0
$LDWbegin__Z16k_sum_parexemplePfPKfii:
	mov.u16 	%rh1, %ctaid.x;
	mul.wide.u16 	%r1, %rh1, 1024;
	cvt.u32.u16 	%r2, %tid.x;
	add.u32 	%r3, %r2, %r1;
	ld.param.s32 	%r4, [__cudaparm__Z16k_sum_parexemplePfPKfii_nbexamples];
	ld.param.s32 	%r5, [__cudaparm__Z16k_sum_parexemplePfPKfii_sizeexamples];
	mul.lo.s32 	%r6, %r5, %r4;
	setp.ge.s32 	%p1, %r3, %r6;
	@%p1 bra 	$Lt_20_1026;
	.loc	14	294	0
	ld.param.u64 	%rd1, [__cudaparm__Z16k_sum_parexemplePfPKfii_dest];
	.loc	14	289	0
	ld.param.s32 	%r4, [__cudaparm__Z16k_sum_parexemplePfPKfii_nbexamples];
	.loc	14	294	0
	rem.s32 	%r7, %r3, %r4;
	cvt.s64.s32 	%rd2, %r7;
	mul.wide.s32 	%rd3, %r7, 4;
	add.u64 	%rd4, %rd1, %rd3;
	ld.global.f32 	%f1, [%rd4+0];
	ld.param.u64 	%rd5, [__cudaparm__Z16k_sum_parexemplePfPKfii_A];
	cvt.s64.s32 	%rd6, %r3;
	mul.wide.s32 	%rd7, %r3, 4;
	add.u64 	%rd8, %rd5, %rd7;
	ld.global.f32 	%f2, [%rd8+0];
	add.f32 	%f3, %f1, %f2;
	st.global.f32 	[%rd4+0], %f3;
$Lt_20_1026:
	.loc	14	296	0
	exit;
$LDWend__Z16k_sum_parexemplePfPKfii:
	} // _Z16k_sum_parexemplePfPKfii



// ===== COMPILED SASS (sm_100) =====

	.target	sm_100

	.elftype	@"ET_EXEC"


//--------------------- .note.nv.tkinfo           --------------------------
	.section	.note.nv.tkinfo,"",@"SHT_NOTE"
	.sectionflags	@"SHF_NOTE_NV_TKINFO"
	.tkinfo
        /*0018*/ 	.word	0x00000002
        /*0030*/ 	.string	""
        /*0030*/ 	.string	"ptxas"
        /*0030*/ 	.string	"Cuda compilation tools, release 13.0, V13.0.88"
        /*0030*/ 	.string	"Build cuda_13.0.r13.0/compiler.36424714_0"
        /*0030*/ 	.string	"-arch sm_100 "



//--------------------- .note.nv.cuinfo           --------------------------
	.section	.note.nv.cuinfo,"",@"SHT_NOTE"
	.sectionflags	@"SHF_NOTE_NV_CUINFO"
        /*0018*/ 	.short	0x0002
        /*001a*/ 	.short	0x000a
        /*001c*/ 	.short	0x0082
	.zero		2


//--------------------- .nv.info                  --------------------------
	.section	.nv.info,"",@"SHT_CUDA_INFO"
	.align	4


	//----- nvinfo : EIATTR_REGCOUNT
	.align		4
        /*0000*/ 	.byte	0x04, 0x2f
        /*0002*/ 	.short	(.L_1 - .L_0)
	.align		4
.L_0:
        /*0004*/ 	.word	index@(_Z14functionShrinkPKfPfi)
        /*0008*/ 	.word	0x0000000a


	//----- nvinfo : EIATTR_FRAME_SIZE
	.align		4
.L_1:
        /*000c*/ 	.byte	0x04, 0x11
        /*000e*/ 	.short	(.L_3 - .L_2)
	.align		4
.L_2:
        /*0010*/ 	.word	index@(_Z14functionShrinkPKfPfi)
        /*0014*/ 	.word	0x00000000


	//----- nvinfo : EIATTR_REGCOUNT
	.align		4
.L_3:
        /*0018*/ 	.byte	0x04, 0x2f
        /*001a*/ 	.short	(.L_5 - .L_4)
	.align		4
.L_4:
        /*001c*/ 	.word	index@(_Z15functionDShrinkPKfPfi)
        /*0020*/ 	.word	0x00000008


	//----- nvinfo : EIATTR_FRAME_SIZE
	.align		4
.L_5:
        /*0024*/ 	.byte	0x04, 0x11
        /*0026*/ 	.short	(.L_7 - .L_6)
	.align		4
.L_6:
        /*0028*/ 	.word	index@(_Z15functionDShrinkPKfPfi)
        /*002c*/ 	.word	0x00000000


	//----- nvinfo : EIATTR_REGCOUNT
	.align		4
.L_7:
        /*0030*/ 	.byte	0x04, 0x2f
        /*0032*/ 	.short	(.L_9 - .L_8)
	.align		4
.L_8:
        /*0034*/ 	.word	index@(_Z15functionPShrinkPKfPfi)
        /*0038*/ 	.word	0x0000000a


	//----- nvinfo : EIATTR_FRAME_SIZE
	.align		4
.L_9:
        /*003c*/ 	.byte	0x04, 0x11
        /*003e*/ 	.short	(.L_11 - .L_10)
	.align		4
.L_10:
        /*0040*/ 	.word	index@(_Z15functionPShrinkPKfPfi)
        /*0044*/ 	.word	0x00000000


	//----- nvinfo : EIATTR_REGCOUNT
	.align		4
.L_11:
        /*0048*/ 	.byte	0x04, 0x2f
        /*004a*/ 	.short	(.L_13 - .L_12)
	.align		4
.L_12:
        /*004c*/ 	.word	index@(_Z16functionDPShrinkPKfPfi)
        /*0050*/ 	.word	0x00000008


	//----- nvinfo : EIATTR_FRAME_SIZE
	.align		4
.L_13:
        /*0054*/ 	.byte	0x04, 0x11
        /*0056*/ 	.short	(.L_15 - .L_14)
	.align		4
.L_14:
        /*0058*/ 	.word	index@(_Z16functionDPShrinkPKfPfi)
        /*005c*/ 	.word	0x00000000


	//----- nvinfo : EIATTR_REGCOUNT
	.align		4
.L_15:
        /*0060*/ 	.byte	0x04, 0x2f
        /*0062*/ 	.short	(.L_17 - .L_16)
	.align		4
.L_16:
        /*0064*/ 	.word	index@(_Z19functionAdaptedTanHPKfPfi)
        /*0068*/ 	.word	0x0000000a


	//----- nvinfo : EIATTR_FRAME_SIZE
	.align		4
.L_17:
        /*006c*/ 	.byte	0x04, 0x11
        /*006e*/ 	.short	(.L_19 - .L_18)
	.align		4
.L_18:
        /*0070*/ 	.word	index@(_Z19functionAdaptedTanHPKfPfi)
        /*0074*/ 	.word	0x00000000


	//----- nvinfo : EIATTR_REGCOUNT
	.align		4
.L_19:
        /*0078*/ 	.byte	0x04, 0x2f
        /*007a*/ 	.short	(.L_21 - .L_20)
	.align		4
.L_20:
        /*007c*/ 	.word	index@(_Z16functionLogisticPKfPfi)
        /*0080*/ 	.word	0x00000010


	//----- nvinfo : EIATTR_FRAME_SIZE
	.align		4
.L_21:
        /*0084*/ 	.byte	0x04, 0x11
        /*0086*/ 	.short	(.L_23 - .L_22)
	.align		4
.L_22:
        /*0088*/ 	.word	index@($__internal_3_$__cuda_sm20_rcp_f64_v3)
        /*008c*/ 	.word	0x00000000


	//----- nvinfo : EIATTR_FRAME_SIZE
	.align		4
.L_23:
        /*0090*/ 	.byte	0x04, 0x11
        /*0092*/ 	.short	(.L_25 - .L_24)
	.align		4
.L_24:
        /*0094*/ 	.word	index@($__internal_2_$__cuda_sm20_dblrcp_rn_slowpath_v3)
        /*0098*/ 	.word	0x00000000


	//----- nvinfo : EIATTR_FRAME_SIZE
	.align		4
.L_25:
        /*009c*/ 	.byte	0x04, 0x11
        /*009e*/ 	.short	(.L_27 - .L_26)
	.align		4
.L_26:
        /*00a0*/ 	.word	index@(_Z16functionLogisticPKfPfi)
        /*00a4*/ 	.word	0x00000000


	//----- nvinfo : EIATTR_REGCOUNT
	.align		4
.L_27:
        /*00a8*/ 	.byte	0x04, 0x2f
        /*00aa*/ 	.short	(.L_29 - .L_28)
	.align		4
.L_28:
        /*00ac*/ 	.word	index@(_Z20functionDAdaptedTanHPKfPfi)
        /*00b0*/ 	.word	0x0000000a


	//----- nvinfo : EIATTR_FRAME_SIZE
	.align		4
.L_29:
        /*00b4*/ 	.byte	0x04, 0x11
        /*00b6*/ 	.short	(.L_31 - .L_30)
	.align		4
.L_30:
        /*00b8*/ 	.word	index@(_Z20functionDAdaptedTanHPKfPfi)
        /*00bc*/ 	.word	0x00000000


	//----- nvinfo : EIATTR_REGCOUNT
	.align		4
.L_31:
        /*00c0*/ 	.byte	0x04, 0x2f
        /*00c2*/ 	.short	(.L_33 - .L_32)
	.align		4
.L_32:
        /*00c4*/ 	.word	index@(_Z17functionDLogisticPKfPfi)
        /*00c8*/ 	.word	0x00000010


	//----- nvinfo : EIATTR_FRAME_SIZE
	.align		4
.L_33:
        /*00cc*/ 	.byte	0x04, 0x11
        /*00ce*/ 	.short	(.L_35 - .L_34)
	.align		4
.L_34:
        /*00d0*/ 	.word	index@($__internal_1_$__cuda_sm20_rcp_f64_v3)
        /*00d4*/ 	.word	0x00000000


	//----- nvinfo : EIATTR_FRAME_SIZE
	.align		4
.L_35:
        /*00d8*/ 	.byte	0x04, 0x11
        /*00da*/ 	.short	(.L_37 - .L_36)
	.align		4
.L_36:
        /*00dc*/ 	.word	index@($__internal_0_$__cuda_sm20_dblrcp_rn_slowpath_v3)
        /*00e0*/ 	.word	0x00000000


	//----- nvinfo : EIATTR_FRAME_SIZE
	.align		4
.L_37:
        /*00e4*/ 	.byte	0x04, 0x11
        /*00e6*/ 	.short	(.L_39 - .L_38)
	.align		4
.L_38:
        /*00e8*/ 	.word	index@(_Z17functionDLogisticPKfPfi)
        /*00ec*/ 	.word	0x00000000


	//----- nvinfo : EIATTR_REGCOUNT
	.align		4
.L_39:
        /*00f0*/ 	.byte	0x04, 0x2f
        /*00f2*/ 	.short	(.L_41 - .L_40)
	.align		4
.L_40:
        /*00f4*/ 	.word	index@(_Z12kerrorSquarePfPKfS1_S1_i)
        /*00f8*/ 	.word	0x00000010


	//----- nvinfo : EIATTR_FRAME_SIZE
	.align		4
.L_41:
        /*00fc*/ 	.byte	0x04, 0x11
        /*00fe*/ 	.short	(.L_43 - .L_42)
	.align		4
.L_42:
        /*0100*/ 	.word	index@(_Z12kerrorSquarePfPKfS1_S1_i)
        /*0104*/ 	.word	0x00000000


	//----- nvinfo : EIATTR_REGCOUNT
	.align		4
.L_43:
        /*0108*/ 	.byte	0x04, 0x2f
        /*010a*/ 	.short	(.L_45 - .L_44)
	.align		4
.L_44:
        /*010c*/ 	.word	index@(_Z17functionHingeLossPKfPfi)
        /*0110*/ 	.word	0x0000000a


	//----- nvinfo : EIATTR_FRAME_SIZE
	.align		4
.L_45:
        /*0114*/ 	.byte	0x04, 0x11
        /*0116*/ 	.short	(.L_47 - .L_46)
	.align		4
.L_46:
        /*0118*/ 	.word	index@(_Z17functionHingeLossPKfPfi)
        /*011c*/ 	.word	0x00000000


	//----- nvinfo : EIATTR_REGCOUNT
	.align		4
.L_47:
        /*0120*/ 	.byte	0x04, 0x2f
        /*0122*/ 	.short	(.L_49 - .L_48)
	.align		4
.L_48:
        /*0124*/ 	.word	index@(_Z26kmultiplicationTermeATermePfPKfi)
        /*0128*/ 	.word	0x0000000a


	//----- nvinfo : EIATTR_FRAME_SIZE
	.align		4
.L_49:
        /*012c*/ 	.byte	0x04, 0x11
        /*012e*/ 	.short	(.L_51 - .L_50)
	.align		4
.L_50:
        /*0130*/ 	.word	index@(_Z26kmultiplicationTermeATermePfPKfi)
        /*0134*/ 	.word	0x00000000


	//----- nvinfo : EIATTR_REGCOUNT
	.align		4
.L_51:
        /*0138*/ 	.byte	0x04, 0x2f
        /*013a*/ 	.short	(.L_53 - .L_52)
	.align		4
.L_52:
        /*013c*/ 	.word	index@(_Z12k_squareLossPfPKfS1_i)
        /*0140*/ 	.word	0x0000000c


	//----- nvinfo : EIATTR_FRAME_SIZE
	.align		4
.L_53:
        /*0144*/ 	.byte	0x04, 0x11
        /*0146*/ 	.short	(.L_55 - .L_54)
	.align		4
.L_54:
        /*0148*/ 	.word	index@(_Z12k_squareLossPfPKfS1_i)
        /*014c*/ 	.word	0x00000000


	//----- nvinfo : EIATTR_REGCOUNT
	.align		4
.L_55:
        /*0150*/ 	.byte	0x04, 0x2f
        /*0152*/ 	.short	(.L_57 - .L_56)
	.align		4
.L_56:
        /*0154*/ 	.word	index@(_Z11k_hingelossPfPKfS1_i)
        /*0158*/ 	.word	0x0000000c


	//----- nvinfo : EIATTR_FRAME_SIZE
	.align		4
.L_57:
        /*015c*/ 	.byte	0x04, 0x11
        /*015e*/ 	.short	(.L_59 - .L_58)
	.align		4
.L_58:
        /*0160*/ 	.word	index@(_Z11k_hingelossPfPKfS1_i)
        /*0164*/ 	.word	0x00000000


	//----- nvinfo : EIATTR_REGCOUNT
	.align		4
.L_59:
        /*0168*/ 	.byte	0x04, 0x2f
        /*016a*/ 	.short	(.L_61 - .L_60)
	.align		4
.L_60:
        /*016c*/ 	.word	index@(_Z6k_fillPffi)
        /*0170*/ 	.word	0x0000000a


	//----- nvinfo : EIATTR_FRAME_SIZE
	.align		4
.L_61:
        /*0174*/ 	.byte	0x04, 0x11
        /*0176*/ 	.short	(.L_63 - .L_62)
	.align		4
.L_62:
        /*0178*/ 	.word	index@(_Z6k_fillPffi)
        /*017c*/ 	.word	0x00000000


	//----- nvinfo : EIATTR_REGCOUNT
	.align		4
.L_63:
        /*0180*/ 	.byte	0x04, 0x2f
        /*0182*/ 	.short	(.L_65 - .L_64)
	.align		4
.L_64:
        /*0184*/ 	.word	index@(_Z12k_dhingelossPfPKfS1_i)
        /*0188*/ 	.word	0x0000000c


	//----- nvinfo : EIATTR_FRAME_SIZE
	.align		4
.L_65:
        /*018c*/ 	.byte	0x04, 0x11
        /*018e*/ 	.short	(.L_67 - .L_66)
	.align		4
.L_66:
        /*0190*/ 	.word	index@(_Z12k_dhingelossPfPKfS1_i)
        /*0194*/ 	.word	0x00000000


	//----- nvinfo : EIATTR_REGCOUNT
	.align		4
.L_67:
        /*0198*/ 	.byte	0x04, 0x2f
        /*019a*/ 	.short	(.L_69 - .L_68)
	.align		4
.L_68:
        /*019c*/ 	.word	index@(_Z12k_differencePfPKfS1_i)
        /*01a0*/ 	.word	0x0000000c


	//----- nvinfo : EIATTR_FRAME_SIZE
	.align		4
.L_69:
        /*01a4*/ 	.byte	0x04, 0x11
        /*01a6*/ 	.short	(.L_71 - .L_70)
	.align		4
.L_70:
        /*01a8*/ 	.word	index@(_Z12k_differencePfPKfS1_i)
        /*01ac*/ 	.word	0x00000000


	//----- nvinfo : EIATTR_REGCOUNT
	.align		4
.L_71:
        /*01b0*/ 	.byte	0x04, 0x2f
        /*01b2*/ 	.short	(.L_73 - .L_72)
	.align		4
.L_72:
        /*01b4*/ 	.word	index@(_Z10k_additionPfPKfS1_i)
        /*01b8*/ 	.word	0x0000000c


	//----- nvinfo : EIATTR_FRAME_SIZE
	.align		4
.L_73:
        /*01bc*/ 	.byte	0x04, 0x11
        /*01be*/ 	.short	(.L_75 - .L_74)
	.align		4
.L_74:
        /*01c0*/ 	.word	index@(_Z10k_additionPfPKfS1_i)
        /*01c4*/ 	.word	0x00000000


	//----- nvinfo : EIATTR_REGCOUNT
	.align		4
.L_75:
        /*01c8*/ 	.byte	0x04, 0x2f
        /*01ca*/ 	.short	(.L_77 - .L_76)
	.align		4
.L_76:
        /*01cc*/ 	.word	index@(_Z10k_negativePfPKfi)
        /*01d0*/ 	.word	0x0000000a


	//----- nvinfo : EIATTR_FRAME_SIZE
	.align		4
.L_77:
        /*01d4*/ 	.byte	0x04, 0x11
        /*01d6*/ 	.short	(.L_79 - .L_78)
	.align		4
.L_78:
        /*01d8*/ 	.word	index@(_Z10k_negativePfPKfi)
        /*01dc*/ 	.word	0x00000000


	//----- nvinfo : EIATTR_REGCOUNT
	.align		4
.L_79:
        /*01e0*/ 	.byte	0x04, 0x2f
        /*01e2*/ 	.short	(.L_81 - .L_80)
	.align		4
.L_80:
        /*01e4*/ 	.word	index@(_Z8k_squarePfPKfi)
        /*01e8*/ 	.word	0x0000000a


	//----- nvinfo : EIATTR_FRAME_SIZE
	.align		4
.L_81:
        /*01ec*/ 	.byte	0x04, 0x11
        /*01ee*/ 	.short	(.L_83 - .L_82)
	.align		4
.L_82:
        /*01f0*/ 	.word	index@(_Z8k_squarePfPKfi)
        /*01f4*/ 	.word	0x00000000


	//----- nvinfo : EIATTR_REGCOUNT
	.align		4
.L_83:
        /*01f8*/ 	.byte	0x04, 0x2f
        /*01fa*/ 	.short	(.L_85 - .L_84)
	.align		4
.L_84:
        /*01fc*/ 	.word	index@(_Z14k_l2norm_deltaPfPKfS1_ii)
        /*0200*/ 	.word	0x0000000c


	//----- nvinfo : EIATTR_FRAME_SIZE
	.align		4
.L_85:
        /*0204*/ 	.byte	0x04, 0x11
        /*0206*/ 	.short	(.L_87 - .L_86)
	.align		4
.L_86:
        /*0208*/ 	.word	index@(_Z14k_l2norm_deltaPfPKfS1_ii)
        /*020c*/ 	.word	0x00000000


	//----- nvinfo : EIATTR_REGCOUNT
	.align		4
.L_87:
        /*0210*/ 	.byte	0x04, 0x2f
        /*0212*/ 	.short	(.L_89 - .L_88)
	.align		4
.L_88:
        /*0214*/ 	.word	index@(_Z16k_sum_parexemplePfPKfii)
        /*0218*/ 	.word	0x0000000c


	//----- nvinfo : EIATTR_FRAME_SIZE
	.align		4
.L_89:
        /*021c*/ 	.byte	0x04, 0x11
        /*021e*/ 	.short	(.L_91 - .L_90)
	.align		4
.L_90:
        /*0220*/ 	.word	index@(_Z16k_sum_parexemplePfPKfii)
        /*0224*/ 	.word	0x00000000


	//----- nvinfo : EIATTR_MIN_STACK_SIZE
	.align		4
.L_91:
        /*0228*/ 	.byte	0x04, 0x12
        /*022a*/ 	.short	(.L_93 - .L_92)
	.align		4
.L_92:
        /*022c*/ 	.word	index@(_Z16k_sum_parexemplePfPKfii)
        /*0230*/ 	.word	0x00000000


	//----- nvinfo : EIATTR_MIN_STACK_SIZE
	.align		4
.L_93:
        /*0234*/ 	.byte	0x04, 0x12
        /*0236*/ 	.short	(.L_95 - .L_94)
	.align		4
.L_94:
        /*0238*/ 	.word	index@(_Z14k_l2norm_deltaPfPKfS1_ii)
        /*023c*/ 	.word	0x00000000


	//----- nvinfo : EIATTR_MIN_STACK_SIZE
	.align		4
.L_95:
        /*0240*/ 	.byte	0x04, 0x12
        /*0242*/ 	.short	(.L_97 - .L_96)
	.align		4
.L_96:
        /*0244*/ 	.word	index@(_Z8k_squarePfPKfi)
        /*0248*/ 	.word	0x00000000


	//----- nvinfo : EIATTR_MIN_STACK_SIZE
	.align		4
.L_97:
        /*024c*/ 	.byte	0x04, 0x12
        /*024e*/ 	.short	(.L_99 - .L_98)
	.align		4
.L_98:
        /*0250*/ 	.word	index@(_Z10k_negativePfPKfi)
        /*0254*/ 	.word	0x00000000


	//----- nvinfo : EIATTR_MIN_STACK_SIZE
	.align		4
.L_99:
        /*0258*/ 	.byte	0x04, 0x12
        /*025a*/ 	.short	(.L_101 - .L_100)
	.align		4
.L_100:
        /*025c*/ 	.word	index@(_Z10k_additionPfPKfS1_i)
        /*0260*/ 	.word	0x00000000


	//----- nvinfo : EIATTR_MIN_STACK_SIZE
	.align		4
.L_101:
        /*0264*/ 	.byte	0x04, 0x12
        /*0266*/ 	.short	(.L_103 - .L_102)
	.align		4
.L_102:
        /*0268*/ 	.word	index@(_Z12k_differencePfPKfS1_i)
        /*026c*/ 	.word	0x00000000


	//----- nvinfo : EIATTR_MIN_STACK_SIZE
	.align		4
.L_103:
        /*0270*/ 	.byte	0x04, 0x12
        /*0272*/ 	.short	(.L_105 - .L_104)
	.align		4
.L_104:
        /*0274*/ 	.word	index@(_Z12k_dhingelossPfPKfS1_i)
        /*0278*/ 	.word	0x00000000


	//----- nvinfo : EIATTR_MIN_STACK_SIZE
	.align		4
.L_105:
        /*027c*/ 	.byte	0x04, 0x12
        /*027e*/ 	.short	(.L_107 - .L_106)
	.align		4
.L_106:
        /*0280*/ 	.word	index@(_Z6k_fillPffi)
        /*0284*/ 	.word	0x00000000


	//----- nvinfo : EIATTR_MIN_STACK_SIZE
	.align		4
.L_107:
        /*0288*/ 	.byte	0x04, 0x12
        /*028a*/ 	.short	(.L_109 - .L_108)
	.align		4
.L_108:
        /*028c*/ 	.word	index@(_Z11k_hingelossPfPKfS1_i)
        /*0290*/ 	.word	0x00000000


	//----- nvinfo : EIATTR_MIN_STACK_SIZE
	.align		4
.L_109:
        /*0294*/ 	.byte	0x04, 0x12
        /*0296*/ 	.short	(.L_111 - .L_110)
	.align		4
.L_110:
        /*0298*/ 	.word	index@(_Z12k_squareLossPfPKfS1_i)
        /*029c*/ 	.word	0x00000000


	//----- nvinfo : EIATTR_MIN_STACK_SIZE
	.align		4
.L_111:
        /*02a0*/ 	.byte	0x04, 0x12
        /*02a2*/ 	.short	(.L_113 - .L_112)
	.align		4
.L_112:
        /*02a4*/ 	.word	index@(_Z26kmultiplicationTermeATermePfPKfi)
        /*02a8*/ 	.word	0x00000000


	//----- nvinfo : EIATTR_MIN_STACK_SIZE
	.align		4
.L_113:
        /*02ac*/ 	.byte	0x04, 0x12
        /*02ae*/ 	.short	(.L_115 - .L_114)
	.align		4
.L_114:
        /*02b0*/ 	.word	index@(_Z17functionHingeLossPKfPfi)
        /*02b4*/ 	.word	0x00000000


	//----- nvinfo : EIATTR_MIN_STACK_SIZE
	.align		4
.L_115:
        /*02b8*/ 	.byte	0x04, 0x12
        /*02ba*/ 	.short	(.L_117 - .L_116)
	.align		4
.L_116:
        /*02bc*/ 	.word	index@(_Z12kerrorSquarePfPKfS1_S1_i)
        /*02c0*/ 	.word	0x00000000


	//----- nvinfo : EIATTR_MIN_STACK_SIZE
	.align		4
.L_117:
        /*02c4*/ 	.byte	0x04, 0x12
        /*02c6*/ 	.short	(.L_119 - .L_118)
	.align		4
.L_118:
        /*02c8*/ 	.word	index@(_Z17functionDLogisticPKfPfi)
        /*02cc*/ 	.word	0x00000000


	//----- nvinfo : EIATTR_MIN_STACK_SIZE
	.align		4
.L_119:
        /*02d0*/ 	.byte	0x04, 0x12
        /*02d2*/ 	.short	(.L_121 - .L_120)
	.align		4
.L_120:
        /*02d4*/ 	.word	index@(_Z20functionDAdaptedTanHPKfPfi)
        /*02d8*/ 	.word	0x00000000


	//----- nvinfo : EIATTR_MIN_STACK_SIZE
	.align		4
.L_121:
        /*02dc*/ 	.byte	0x04, 0x12
        /*02de*/ 	.short	(.L_123 - .L_122)
	.align		4
.L_122:
        /*02e0*/ 	.word	index@(_Z16functionLogisticPKfPfi)
        /*02e4*/ 	.word	0x00000000


	//----- nvinfo : EIATTR_MIN_STACK_SIZE
	.align		4
.L_123:
        /*02e8*/ 	.byte	0x04, 0x12
        /*02ea*/ 	.short	(.L_125 - .L_124)
	.align		4
.L_124:
        /*02ec*/ 	.word	index@(_Z19functionAdaptedTanHPKfPfi)
        /*02f0*/ 	.word	0x00000000


	//----- nvinfo : EIATTR_MIN_STACK_SIZE
	.align		4
.L_125:
        /*02f4*/ 	.byte	0x04, 0x12
        /*02f6*/ 	.short	(.L_127 - .L_126)
	.align		4
.L_126:
        /*02f8*/ 	.word	index@(_Z16functionDPShrinkPKfPfi)
        /*02fc*/ 	.word	0x00000000


	//----- nvinfo : EIATTR_MIN_STACK_SIZE
	.align		4
.L_127:
        /*0300*/ 	.byte	0x04, 0x12
        /*0302*/ 	.short	(.L_129 - .L_128)
	.align		4
.L_128:
        /*0304*/ 	.word	index@(_Z15functionPShrinkPKfPfi)
        /*0308*/ 	.word	0x00000000


	//----- nvinfo : EIATTR_MIN_STACK_SIZE
	.align		4
.L_129:
        /*030c*/ 	.byte	0x04, 0x12
        /*030e*/ 	.short	(.L_131 - .L_130)
	.align		4
.L_130:
        /*0310*/ 	.word	index@(_Z15functionDShrinkPKfPfi)
        /*0314*/ 	.word	0x00000000


	//----- nvinfo : EIATTR_MIN_STACK_SIZE
	.align		4
.L_131:
        /*0318*/ 	.byte	0x04, 0x12
        /*031a*/ 	.short	(.L_133 - .L_132)
	.align		4
.L_132:
        /*031c*/ 	.word	index@(_Z14functionShrinkPKfPfi)
        /*0320*/ 	.word	0x00000000
.L_133:


//--------------------- .nv.compat                --------------------------
	.section	.nv.compat,"",@"SHT_CUDA_COMPAT_INFO"
	.align	4
        /*0000*/ 	.byte	0x02, 0x09, 0x00, 0x00, 0x02, 0x02, 0x01, 0x00, 0x02, 0x05, 0x05, 0x00, 0x03, 0x07, 0x01, 0x01
        /*0010*/ 	.byte	0x02, 0x03, 0x00, 0x00, 0x02, 0x06, 0x01, 0x00, 0x04, 0x0b, 0x08, 0x00, 0x01, 0x00, 0x00, 0x00
        /*0020*/ 	.byte	0x00, 0x00, 0x00, 0x00


//--------------------- .nv.info._Z16k_sum_parexemplePfPKfii --------------------------
	.section	.nv.info._Z16k_sum_parexemplePfPKfii,"",@"SHT_CUDA_INFO"
	.sectionflags	@""
	.align	4


	//----- nvinfo : EIATTR_CUDA_API_VERSION
	.align		4
        /*0000*/ 	.byte	0x04, 0x37
        /*0002*/ 	.short	(.L_135 - .L_134)
.L_134:
        /*0004*/ 	.word	0x00000082


	//----- nvinfo : EIATTR_KPARAM_INFO
	.align		4
.L_135:
        /*0008*/ 	.byte	0x04, 0x17
        /*000a*/ 	.short	(.L_137 - .L_136)
.L_136:
        /*000c*/ 	.word	0x00000000
        /*0010*/ 	.short	0x0003
        /*0012*/ 	.short	0x0014
        /*0014*/ 	.byte	0x00, 0xf0, 0x11, 0x00


	//----- nvinfo : EIATTR_KPARAM_INFO
	.align		4
.L_137:
        /*0018*/ 	.byte	0x04, 0x17
        /*001a*/ 	.short	(.L_139 - .L_138)
.L_138:
        /*001c*/ 	.word	0x00000000
        /*0020*/ 	.short	0x0002
        /*0022*/ 	.short	0x0010
        /*0024*/ 	.byte	0x00, 0xf0, 0x11, 0x00


	//----- nvinfo : EIATTR_KPARAM_INFO
	.align		4
.L_139:
        /*0028*/ 	.byte	0x04, 0x17
        /*002a*/ 	.short	(.L_141 - .L_140)
.L_140:
        /*002c*/ 	.word	0x00000000
        /*0030*/ 	.short	0x0001
        /*0032*/ 	.short	0x0008
        /*0034*/ 	.byte	0x00, 0xf0, 0x21, 0x00


	//----- nvinfo : EIATTR_KPARAM_INFO
	.align		4
.L_141:
        /*0038*/ 	.byte	0x04, 0x17
        /*003a*/ 	.short	(.L_143 - .L_142)
.L_142:
        /*003c*/ 	.word	0x00000000
        /*0040*/ 	.short	0x0000
        /*0042*/ 	.short	0x0000
        /*0044*/ 	.byte	0x00, 0xf0, 0x21, 0x00


	//----- nvinfo : EIATTR_SPARSE_MMA_MASK
	.align		4
.L_143:
        /*0048*/ 	.byte	0x03, 0x50
        /*004a*/ 	.short	0x0000


	//----- nvinfo : EIATTR_MAXREG_COUNT
	.align		4
        /*004c*/ 	.byte	0x03, 0x1b
        /*004e*/ 	.short	0x00ff


	//----- nvinfo : EIATTR_MERCURY_ISA_VERSION
	.align		4
        /*0050*/ 	.byte	0x03, 0x5f
        /*0052*/ 	.short	0x0101


	//----- nvinfo : EIATTR_VRC_CTA_INIT_COUNT
	.align		4
        /*0054*/ 	.byte	0x02, 0x4a
	.zero		1
	.zero		1


	//----- nvinfo : EIATTR_EXIT_INSTR_OFFSETS
	.align		4
        /*0058*/ 	.byte	0x04, 0x1c
        /*005a*/ 	.short	(.L_145 - .L_144)


	//   ....[0]....
.L_144:
        /*005c*/ 	.word	0x00000090


	//   ....[1]....
        /*0060*/ 	.word	0x00000280


	//----- nvinfo : EIATTR_CBANK_PARAM_SIZE
	.align		4
.L_145:
        /*0064*/ 	.byte	0x03, 0x19
        /*0066*/ 	.short	0x0018


	//----- nvinfo : EIATTR_PARAM_CBANK
	.align		4
        /*0068*/ 	.byte	0x04, 0x0a
        /*006a*/ 	.short	(.L_147 - .L_146)
	.align		4
.L_146:
        /*006c*/ 	.word	index@(.nv.constant0._Z16k_sum_parexemplePfPKfii)
        /*0070*/ 	.short	0x0380
        /*0072*/ 	.short	0x0018


	//----- nvinfo : EIATTR_SW_WAR
	.align		4
.L_147:
        /*0074*/ 	.byte	0x04, 0x36
        /*0076*/ 	.short	(.L_149 - .L_148)
.L_148:
        /*0078*/ 	.word	0x00000008
.L_149:


//--------------------- .nv.info._Z14k_l2norm_deltaPfPKfS1_ii --------------------------
	.section	.nv.info._Z14k_l2norm_deltaPfPKfS1_ii,"",@"SHT_CUDA_INFO"
	.sectionflags	@""
	.align	4


	//----- nvinfo : EIATTR_CUDA_API_VERSION
	.align		4
        /*0000*/ 	.byte	0x04, 0x37
        /*0002*/ 	.short	(.L_151 - .L_150)
.L_150:
        /*0004*/ 	.word	0x00000082


	//----- nvinfo : EIATTR_KPARAM_INFO
	.align		4
.L_151:
        /*0008*/ 	.byte	0x04, 0x17
        /*000a*/ 	.short	(.L_153 - .L_152)
.L_152:
        /*000c*/ 	.word	0x00000000
        /*0010*/ 	.short	0x0004
        /*0012*/ 	.short	0x001c
        /*0014*/ 	.byte	0x00, 0xf0, 0x11, 0x00


	//----- nvinfo : EIATTR_KPARAM_INFO
	.align		4
.L_153:
        /*0018*/ 	.byte	0x04, 0x17
        /*001a*/ 	.short	(.L_155 - .L_154)
.L_154:
        /*001c*/ 	.word	0x00000000
        /*0020*/ 	.short	0x0003
        /*0022*/ 	.short	0x0018
        /*0024*/ 	.byte	0x00, 0xf0, 0x11, 0x00


	//----- nvinfo : EIATTR_KPARAM_INFO
	.align		4
.L_155:
        /*0028*/ 	.byte	0x04, 0x17
        /*002a*/ 	.short	(.L_157 - .L_156)
.L_156:
        /*002c*/ 	.word	0x00000000
        /*0030*/ 	.short	0x0002
        /*0032*/ 	.short	0x0010
        /*0034*/ 	.byte	0x00, 0xf0, 0x21, 0x00


	//----- nvinfo : EIATTR_KPARAM_INFO
	.align		4
.L_157:
        /*0038*/ 	.byte	0x04, 0x17
        /*003a*/ 	.short	(.L_159 - .L_158)
.L_158:
        /*003c*/ 	.word	0x00000000
        /*0040*/ 	.short	0x0001
        /*0042*/ 	.short	0x0008
        /*0044*/ 	.byte	0x00, 0xf0, 0x21, 0x00


	//----- nvinfo : EIATTR_KPARAM_INFO
	.align		4
.L_159:
        /*0048*/ 	.byte	0x04, 0x17
        /*004a*/ 	.short	(.L_161 - .L_160)
.L_160:
        /*004c*/ 	.word	0x00000000
        /*0050*/ 	.short	0x0000
        /*0052*/ 	.short	0x0000
        /*0054*/ 	.byte	0x00, 0xf0, 0x21, 0x00


	//----- nvinfo : EIATTR_SPARSE_MMA_MASK
	.align		4
.L_161:
        /*0058*/ 	.byte	0x03, 0x50
        /*005a*/ 	.short	0x0000


	//----- nvinfo : EIATTR_MAXREG_COUNT
	.align		4
        /*005c*/ 	.byte	0x03, 0x1b
        /*005e*/ 	.short	0x00ff


	//----- nvinfo : EIATTR_MERCURY_ISA_VERSION
	.align		4
        /*0060*/ 	.byte	0x03, 0x5f
        /*0062*/ 	.short	0x0101


	//----- nvinfo : EIATTR_VRC_CTA_INIT_COUNT
	.align		4
        /*0064*/ 	.byte	0x02, 0x4a
	.zero		1
	.zero		1


	//----- nvinfo : EIATTR_EXIT_INSTR_OFFSETS
	.align		4
        /*0068*/ 	.byte	0x04, 0x1c
        /*006a*/ 	.short	(.L_163 - .L_162)


	//   ....[0]....
.L_162:
        /*006c*/ 	.word	0x00000090


	//   ....[1]....
        /*0070*/ 	.word	0x000002a0


	//----- nvinfo : EIATTR_CBANK_PARAM_SIZE
	.align		4
.L_163:
        /*0074*/ 	.byte	0x03, 0x19
        /*0076*/ 	.short	0x0020


	//----- nvinfo : EIATTR_PARAM_CBANK
	.align		4
        /*0078*/ 	.byte	0x04, 0x0a
        /*007a*/ 	.short	(.L_165 - .L_164)
	.align		4
.L_164:
        /*007c*/ 	.word	index@(.nv.constant0._Z14k_l2norm_deltaPfPKfS1_ii)
        /*0080*/ 	.short	0x0380
        /*0082*/ 	.short	0x0020


	//----- nvinfo : EIATTR_SW_WAR
	.align		4
.L_165:
        /*0084*/ 	.byte	0x04, 0x36
        /*0086*/ 	.short	(.L_167 - .L_166)
.L_166:
        /*0088*/ 	.word	0x00000008
.L_167:


//--------------------- .nv.info._Z8k_squarePfPKfi --------------------------
	.section	.nv.info._Z8k_squarePfPKfi,"",@"SHT_CUDA_INFO"
	.sectionflags	@""
	.align	4


	//----- nvinfo : EIATTR_CUDA_API_VERSION
	.align		4
        /*0000*/ 	.byte	0x04, 0x37
        /*0002*/ 	.short	(.L_169 - .L_168)
.L_168:
        /*0004*/ 	.word	0x00000082


	//----- nvinfo : EIATTR_KPARAM_INFO
	.align		4
.L_169:
        /*0008*/ 	.byte	0x04, 0x17
        /*000a*/ 	.short	(.L_171 - .L_170)
.L_170:
        /*000c*/ 	.word	0x00000000
        /*0010*/ 	.short	0x0002
        /*0012*/ 	.short	0x0010
        /*0014*/ 	.byte	0x00, 0xf0, 0x11, 0x00


	//----- nvinfo : EIATTR_KPARAM_INFO
	.align		4
.L_171:
        /*0018*/ 	.byte	0x04, 0x17
        /*001a*/ 	.short	(.L_173 - .L_172)
.L_172:
        /*001c*/ 	.word	0x00000000
        /*0020*/ 	.short	0x0001
        /*0022*/ 	.short	0x0008
        /*0024*/ 	.byte	0x00, 0xf0, 0x21, 0x00


	//----- nvinfo : EIATTR_KPARAM_INFO
	.align		4
.L_173:
        /*0028*/ 	.byte	0x04, 0x17
        /*002a*/ 	.short	(.L_175 - .L_174)
.L_174:
        /*002c*/ 	.word	0x00000000
        /*0030*/ 	.short	0x0000
        /*0032*/ 	.short	0x0000
        /*0034*/ 	.byte	0x00, 0xf0, 0x21, 0x00


	//----- nvinfo : EIATTR_SPARSE_MMA_MASK
	.align		4
.L_175:
        /*0038*/ 	.byte	0x03, 0x50
        /*003a*/ 	.short	0x0000


	//----- nvinfo : EIATTR_MAXREG_COUNT
	.align		4
        /*003c*/ 	.byte	0x03, 0x1b
        /*003e*/ 	.short	0x00ff


	//----- nvinfo : EIATTR_MERCURY_ISA_VERSION
	.align		4
        /*0040*/ 	.byte	0x03, 0x5f
        /*0042*/ 	.short	0x0101


	//----- nvinfo : EIATTR_VRC_CTA_INIT_COUNT
	.align		4
        /*0044*/ 	.byte	0x02, 0x4a
	.zero		1
	.zero		1


	//----- nvinfo : EIATTR_EXIT_INSTR_OFFSETS
	.align		4
        /*0048*/ 	.byte	0x04, 0x1c
        /*004a*/ 	.short	(.L_177 - .L_176)


	//   ....[0]....
.L_176:
        /*004c*/ 	.word	0x00000080


	//   ....[1]....
        /*0050*/ 	.word	0x00000110


	//----- nvinfo : EIATTR_CBANK_PARAM_SIZE
	.align		4
.L_177:
        /*0054*/ 	.byte	0x03, 0x19
        /*0056*/ 	.short	0x0014


	//----- nvinfo : EIATTR_PARAM_CBANK
	.align		4
        /*0058*/ 	.byte	0x04, 0x0a
        /*005a*/ 	.short	(.L_179 - .L_178)
	.align		4
.L_178:
        /*005c*/ 	.word	index@(.nv.constant0._Z8k_squarePfPKfi)
        /*0060*/ 	.short	0x0380
        /*0062*/ 	.short	0x0014


	//----- nvinfo : EIATTR_SW_WAR
	.align		4
.L_179:
        /*0064*/ 	.byte	0x04, 0x36
        /*0066*/ 	.short	(.L_181 - .L_180)
.L_180:
        /*0068*/ 	.word	0x00000008
.L_181:


//--------------------- .nv.info._Z10k_negativePfPKfi --------------------------
	.section	.nv.info._Z10k_negativePfPKfi,"",@"SHT_CUDA_INFO"
	.sectionflags	@""
	.align	4


	//----- nvinfo : EIATTR_CUDA_API_VERSION
	.align		4
        /*0000*/ 	.byte	0x04, 0x37
        /*0002*/ 	.short	(.L_183 - .L_182)
.L_182:
        /*0004*/ 	.word	0x00000082


	//----- nvinfo : EIATTR_KPARAM_INFO
	.align		4
.L_183:
        /*0008*/ 	.byte	0x04, 0x17
        /*000a*/ 	.short	(.L_185 - .L_184)
.L_184:
        /*000c*/ 	.word	0x00000000
        /*0010*/ 	.short	0x0002
        /*0012*/ 	.short	0x0010
        /*0014*/ 	.byte	0x00, 0xf0, 0x11, 0x00


	//----- nvinfo : EIATTR_KPARAM_INFO
	.align		4
.L_185:
        /*0018*/ 	.byte	0x04, 0x17
        /*001a*/ 	.short	(.L_187 - .L_186)
.L_186:
        /*001c*/ 	.word	0x00000000
        /*0020*/ 	.short	0x0001
        /*0022*/ 	.short	0x0008
        /*0024*/ 	.byte	0x00, 0xf0, 0x21, 0x00


	//----- nvinfo : EIATTR_KPARAM_INFO
	.align		4
.L_187:
        /*0028*/ 	.byte	0x04, 0x17
        /*002a*/ 	.short	(.L_189 - .L_188)
.L_188:
        /*002c*/ 	.word	0x00000000
        /*0030*/ 	.short	0x0000
        /*0032*/ 	.short	0x0000
        /*0034*/ 	.byte	0x00, 0xf0, 0x21, 0x00


	//----- nvinfo : EIATTR_SPARSE_MMA_MASK
	.align		4
.L_189:
        /*0038*/ 	.byte	0x03, 0x50
        /*003a*/ 	.short	0x0000


	//----- nvinfo : EIATTR_MAXREG_COUNT
	.align		4
        /*003c*/ 	.byte	0x03, 0x1b
        /*003e*/ 	.short	0x00ff


	//----- nvinfo : EIATTR_MERCURY_ISA_VERSION
	.align		4
        /*0040*/ 	.byte	0x03, 0x5f
        /*0042*/ 	.short	0x0101


	//----- nvinfo : EIATTR_VRC_CTA_INIT_COUNT
	.align		4
        /*0044*/ 	.byte	0x02, 0x4a
	.zero		1
	.zero		1


	//----- nvinfo : EIATTR_EXIT_INSTR_OFFSETS
	.align		4
        /*0048*/ 	.byte	0x04, 0x1c
        /*004a*/ 	.short	(.L_191 - .L_190)


	//   ....[0]....
.L_190:
        /*004c*/ 	.word	0x00000080


	//   ....[1]....
        /*0050*/ 	.word	0x00000110


	//----- nvinfo : EIATTR_CBANK_PARAM_SIZE
	.align		4
.L_191:
        /*0054*/ 	.byte	0x03, 0x19
        /*0056*/ 	.short	0x0014


	//----- nvinfo : EIATTR_PARAM_CBANK
	.align		4
        /*0058*/ 	.byte	0x04, 0x0a
        /*005a*/ 	.short	(.L_193 - .L_192)
	.align		4
.L_192:
        /*005c*/ 	.word	index@(.nv.constant0._Z10k_negativePfPKfi)
        /*0060*/ 	.short	0x0380
        /*0062*/ 	.short	0x0014


	//----- nvinfo : EIATTR_SW_WAR
	.align		4
.L_193:
        /*0064*/ 	.byte	0x04, 0x36
        /*0066*/ 	.short	(.L_195 - .L_194)
.L_194:
        /*0068*/ 	.word	0x00000008
.L_195:


//--------------------- .nv.info._Z10k_additionPfPKfS1_i --------------------------
	.section	.nv.info._Z10k_additionPfPKfS1_i,"",@"SHT_CUDA_INFO"
	.sectionflags	@""
	.align	4


	//----- nvinfo : EIATTR_CUDA_API_VERSION
	.align		4
        /*0000*/ 	.byte	0x04, 0x37
        /*0002*/ 	.short	(.L_197 - .L_196)
.L_196:
        /*0004*/ 	.word	0x00000082


	//----- nvinfo : EIATTR_KPARAM_INFO
	.align		4
.L_197:
        /*0008*/ 	.byte	0x04, 0x17
        /*000a*/ 	.short	(.L_199 - .L_198)
.L_198:
        /*000c*/ 	.word	0x00000000
        /*0010*/ 	.short	0x0003
        /*0012*/ 	.short	0x0018
        /*0014*/ 	.byte	0x00, 0xf0, 0x11, 0x00


	//----- nvinfo : EIATTR_KPARAM_INFO
	.align		4
.L_199:
        /*0018*/ 	.byte	0x04, 0x17
        /*001a*/ 	.short	(.L_201 - .L_200)
.L_200:
        /*001c*/ 	.word	0x00000000
        /*0020*/ 	.short	0x0002
        /*0022*/ 	.short	0x0010
        /*0024*/ 	.byte	0x00, 0xf0, 0x21, 0x00


	//----- nvinfo : EIATTR_KPARAM_INFO
	.align		4
.L_201:
        /*0028*/ 	.byte	0x04, 0x17
        /*002a*/ 	.short	(.L_203 - .L_202)
.L_202:
        /*002c*/ 	.word	0x00000000
        /*0030*/ 	.short	0x0001
        /*0032*/ 	.short	0x0008
        /*0034*/ 	.byte	0x00, 0xf0, 0x21, 0x00


	//----- nvinfo : EIATTR_KPARAM_INFO
	.align		4
.L_203:
        /*0038*/ 	.byte	0x04, 0x17
        /*003a*/ 	.short	(.L_205 - .L_204)
.L_204:
        /*003c*/ 	.word	0x00000000
        /*0040*/ 	.short	0x0000
        /*0042*/ 	.short	0x0000
        /*0044*/ 	.byte	0x00, 0xf0, 0x21, 0x00


	//----- nvinfo : EIATTR_SPARSE_MMA_MASK
	.align		4
.L_205:
        /*0048*/ 	.byte	0x03, 0x50
        /*004a*/ 	.short	0x0000


	//----- nvinfo : EIATTR_MAXREG_COUNT
	.align		4
        /*004c*/ 	.byte	0x03, 0x1b
        /*004e*/ 	.short	0x00ff


	//----- nvinfo : EIATTR_MERCURY_ISA_VERSION
	.align		4
        /*0050*/ 	.byte	0x03, 0x5f
        /*0052*/ 	.short	0x0101


	//----- nvinfo : EIATTR_VRC_CTA_INIT_COUNT
	.align		4
        /*0054*/ 	.byte	0x02, 0x4a
	.zero		1
	.zero		1


	//----- nvinfo : EIATTR_EXIT_INSTR_OFFSETS
	.align		4
        /*0058*/ 	.byte	0x04, 0x1c
        /*005a*/ 	.short	(.L_207 - .L_206)


	//   ....[0]....
.L_206:
        /*005c*/ 	.word	0x00000080


	//   ....[1]....
        /*0060*/ 	.word	0x00000140


	//----- nvinfo : EIATTR_CBANK_PARAM_SIZE
	.align		4
.L_207:
        /*0064*/ 	.byte	0x03, 0x19
        /*0066*/ 	.short	0x001c


	//----- nvinfo : EIATTR_PARAM_CBANK
	.align		4
        /*0068*/ 	.byte	0x04, 0x0a
        /*006a*/ 	.short	(.L_209 - .L_208)
	.align		4
.L_208:
        /*006c*/ 	.word	index@(.nv.constant0._Z10k_additionPfPKfS1_i)
        /*0070*/ 	.short	0x0380
        /*0072*/ 	.short	0x001c


	//----- nvinfo : EIATTR_SW_WAR
	.align		4
.L_209:
        /*0074*/ 	.byte	0x04, 0x36
        /*0076*/ 	.short	(.L_211 - .L_210)
.L_210:
        /*0078*/ 	.word	0x00000008
.L_211:


//--------------------- .nv.info._Z12k_differencePfPKfS1_i --------------------------
	.section	.nv.info._Z12k_differencePfPKfS1_i,"",@"SHT_CUDA_INFO"
	.sectionflags	@""
	.align	4


	//----- nvinfo : EIATTR_CUDA_API_VERSION
	.align		4
        /*0000*/ 	.byte	0x04, 0x37
        /*0002*/ 	.short	(.L_213 - .L_212)
.L_212:
        /*0004*/ 	.word	0x00000082


	//----- nvinfo : EIATTR_KPARAM_INFO
	.align		4
.L_213:
        /*0008*/ 	.byte	0x04, 0x17
        /*000a*/ 	.short	(.L_215 - .L_214)
.L_214:
        /*000c*/ 	.word	0x00000000
        /*0010*/ 	.short	0x0003
        /*0012*/ 	.short	0x0018
        /*0014*/ 	.byte	0x00, 0xf0, 0x11, 0x00


	//----- nvinfo : EIATTR_KPARAM_INFO
	.align		4
.L_215:
        /*0018*/ 	.byte	0x04, 0x17
        /*001a*/ 	.short	(.L_217 - .L_216)
.L_216:
        /*001c*/ 	.word	0x00000000
        /*0020*/ 	.short	0x0002
        /*0022*/ 	.short	0x0010
        /*0024*/ 	.byte	0x00, 0xf0, 0x21, 0x00


	//----- nvinfo : EIATTR_KPARAM_INFO
	.align		4
.L_217:
        /*0028*/ 	.byte	0x04, 0x17
        /*002a*/ 	.short	(.L_219 - .L_218)
.L_218:
        /*002c*/ 	.word	0x00000000
        /*0030*/ 	.short	0x0001
        /*0032*/ 	.short	0x0008
        /*0034*/ 	.byte	0x00, 0xf0, 0x21, 0x00


	//----- nvinfo : EIATTR_KPARAM_INFO
	.align		4
.L_219:
        /*0038*/ 	.byte	0x04, 0x17
        /*003a*/ 	.short	(.L_221 - .L_220)
.L_220:
        /*003c*/ 	.word	0x00000000
        /*0040*/ 	.short	0x0000
        /*0042*/ 	.short	0x0000
        /*0044*/ 	.byte	0x00, 0xf0, 0x21, 0x00


	//----- nvinfo : EIATTR_SPARSE_MMA_MASK
	.align		4
.L_221:
        /*0048*/ 	.byte	0x03, 0x50
        /*004a*/ 	.short	0x0000


	//----- nvinfo : EIATTR_MAXREG_COUNT
	.align		4
        /*004c*/ 	.byte	0x03, 0x1b
        /*004e*/ 	.short	0x00ff


	//----- nvinfo : EIATTR_MERCURY_ISA_VERSION
	.align		4
        /*0050*/ 	.byte	0x03, 0x5f
        /*0052*/ 	.short	0x0101


	//----- nvinfo : EIATTR_VRC_CTA_INIT_COUNT
	.align		4
        /*0054*/ 	.byte	0x02, 0x4a
	.zero		1
	.zero		1


	//----- nvinfo : EIATTR_EXIT_INSTR_OFFSETS
	.align		4
        /*0058*/ 	.byte	0x04, 0x1c
        /*005a*/ 	.short	(.L_223 - .L_222)


	//   ....[0]....
.L_222:
        /*005c*/ 	.word	0x00000080


	//   ....[1]....
        /*0060*/ 	.word	0x00000140


	//----- nvinfo : EIATTR_CBANK_PARAM_SIZE
	.align		4
.L_223:
        /*0064*/ 	.byte	0x03, 0x19
        /*0066*/ 	.short	0x001c


	//----- nvinfo : EIATTR_PARAM_CBANK
	.align		4
        /*0068*/ 	.byte	0x04, 0x0a
        /*006a*/ 	.short	(.L_225 - .L_224)
	.align		4
.L_224:
        /*006c*/ 	.word	index@(.nv.constant0._Z12k_differencePfPKfS1_i)
        /*0070*/ 	.short	0x0380
        /*0072*/ 	.short	0x001c


	//----- nvinfo : EIATTR_SW_WAR
	.align		4
.L_225:
        /*0074*/ 	.byte	0x04, 0x36
        /*0076*/ 	.short	(.L_227 - .L_226)
.L_226:
        /*0078*/ 	.word	0x00000008
.L_227:


//--------------------- .nv.info._Z12k_dhingelossPfPKfS1_i --------------------------
	.section	.nv.info._Z12k_dhingelossPfPKfS1_i,"",@"SHT_CUDA_INFO"
	.sectionflags	@""
	.align	4


	//----- nvinfo : EIATTR_CUDA_API_VERSION
	.align		4
        /*0000*/ 	.byte	0x04, 0x37
        /*0002*/ 	.short	(.L_229 - .L_228)
.L_228:
        /*0004*/ 	.word	0x00000082


	//----- nvinfo : EIATTR_KPARAM_INFO
	.align		4
.L_229:
        /*0008*/ 	.byte	0x04, 0x17
        /*000a*/ 	.short	(.L_231 - .L_230)
.L_230:
        /*000c*/ 	.word	0x00000000
        /*0010*/ 	.short	0x0003
        /*0012*/ 	.short	0x0018
        /*0014*/ 	.byte	0x00, 0xf0, 0x11, 0x00


	//----- nvinfo : EIATTR_KPARAM_INFO
	.align		4
.L_231:
        /*0018*/ 	.byte	0x04, 0x17
        /*001a*/ 	.short	(.L_233 - .L_232)
.L_232:
        /*001c*/ 	.word	0x00000000
        /*0020*/ 	.short	0x0002
        /*0022*/ 	.short	0x0010
        /*0024*/ 	.byte	0x00, 0xf0, 0x21, 0x00


	//----- nvinfo : EIATTR_KPARAM_INFO
	.align		4
.L_233:
        /*0028*/ 	.byte	0x04, 0x17
        /*002a*/ 	.short	(.L_235 - .L_234)
.L_234:
        /*002c*/ 	.word	0x00000000
        /*0030*/ 	.short	0x0001
        /*0032*/ 	.short	0x0008
        /*0034*/ 	.byte	0x00, 0xf0, 0x21, 0x00


	//----- nvinfo : EIATTR_KPARAM_INFO
	.align		4
.L_235:
        /*0038*/ 	.byte	0x04, 0x17
        /*003a*/ 	.short	(.L_237 - .L_236)
.L_236:
        /*003c*/ 	.word	0x00000000
        /*0040*/ 	.short	0x0000
        /*0042*/ 	.short	0x0000
        /*0044*/ 	.byte	0x00, 0xf0, 0x21, 0x00


	//----- nvinfo : EIATTR_SPARSE_MMA_MASK
	.align		4
.L_237:
        /*0048*/ 	.byte	0x03, 0x50
        /*004a*/ 	.short	0x0000


	//----- nvinfo : EIATTR_MAXREG_COUNT
	.align		4
        /*004c*/ 	.byte	0x03, 0x1b
        /*004e*/ 	.short	0x00ff


	//----- nvinfo : EIATTR_MERCURY_ISA_VERSION
	.align		4
        /*0050*/ 	.byte	0x03, 0x5f
        /*0052*/ 	.short	0x0101


	//----- nvinfo : EIATTR_VRC_CTA_INIT_COUNT
	.align		4
        /*0054*/ 	.byte	0x02, 0x4a
	.zero		1
	.zero		1


	//----- nvinfo : EIATTR_EXIT_INSTR_OFFSETS
	.align		4
        /*0058*/ 	.byte	0x04, 0x1c
        /*005a*/ 	.short	(.L_239 - .L_238)


	//   ....[0]....
.L_238:
        /*005c*/ 	.word	0x00000080


	//   ....[1]....
        /*0060*/ 	.word	0x00000160


	//   ....[2]....
        /*0064*/ 	.word	0x00000180


	//----- nvinfo : EIATTR_CBANK_PARAM_SIZE
	.align		4
.L_239:
        /*0068*/ 	.byte	0x03, 0x19
        /*006a*/ 	.short	0x001c


	//----- nvinfo : EIATTR_PARAM_CBANK
	.align		4
        /*006c*/ 	.byte	0x04, 0x0a
        /*006e*/ 	.short	(.L_241 - .L_240)
	.align		4
.L_240:
        /*0070*/ 	.word	index@(.nv.constant0._Z12k_dhingelossPfPKfS1_i)
        /*0074*/ 	.short	0x0380
        /*0076*/ 	.short	0x001c


	//----- nvinfo : EIATTR_SW_WAR
	.align		4
.L_241:
        /*0078*/ 	.byte	0x04, 0x36
        /*007a*/ 	.short	(.L_243 - .L_242)
.L_242:
        /*007c*/ 	.word	0x00000008
.L_243:


//--------------------- .nv.info._Z6k_fillPffi    --------------------------
	.section	.nv.info._Z6k_fillPffi,"",@"SHT_CUDA_INFO"
	.sectionflags	@""
	.align	4


	//----- nvinfo : EIATTR_CUDA_API_VERSION
	.align		4
        /*0000*/ 	.byte	0x04, 0x37
        /*0002*/ 	.short	(.L_245 - .L_244)
.L_244:
        /*0004*/ 	.word	0x00000082


	//----- nvinfo : EIATTR_KPARAM_INFO
	.align		4
.L_245:
        /*0008*/ 	.byte	0x04, 0x17
        /*000a*/ 	.short	(.L_247 - .L_246)
.L_246:
        /*000c*/ 	.word	0x00000000
        /*0010*/ 	.short	0x0002
        /*0012*/ 	.short	0x000c
        /*0014*/ 	.byte	0x00, 0xf0, 0x11, 0x00


	//----- nvinfo : EIATTR_KPARAM_INFO
	.align		4
.L_247:
        /*0018*/ 	.byte	0x04, 0x17
        /*001a*/ 	.short	(.L_249 - .L_248)
.L_248:
        /*001c*/ 	.word	0x00000000
        /*0020*/ 	.short	0x0001
        /*0022*/ 	.short	0x0008
        /*0024*/ 	.byte	0x00, 0xf0, 0x11, 0x00


	//----- nvinfo : EIATTR_KPARAM_INFO
	.align		4
.L_249:
        /*0028*/ 	.byte	0x04, 0x17
        /*002a*/ 	.short	(.L_251 - .L_250)
.L_250:
        /*002c*/ 	.word	0x00000000
        /*0030*/ 	.short	0x0000
        /*0032*/ 	.short	0x0000
        /*0034*/ 	.byte	0x00, 0xf0, 0x21, 0x00


	//----- nvinfo : EIATTR_SPARSE_MMA_MASK
	.align		4
.L_251:
        /*0038*/ 	.byte	0x03, 0x50
        /*003a*/ 	.short	0x0000


	//----- nvinfo : EIATTR_MAXREG_COUNT
	.align		4
        /*003c*/ 	.byte	0x03, 0x1b
        /*003e*/ 	.short	0x00ff


	//----- nvinfo : EIATTR_MERCURY_ISA_VERSION
	.align		4
        /*0040*/ 	.byte	0x03, 0x5f
        /*0042*/ 	.short	0x0101


	//----- nvinfo : EIATTR_VRC_CTA_INIT_COUNT
	.align		4
        /*0044*/ 	.byte	0x02, 0x4a
	.zero		1
	.zero		1


	//----- nvinfo : EIATTR_EXIT_INSTR_OFFSETS
	.align		4
        /*0048*/ 	.byte	0x04, 0x1c
        /*004a*/ 	.short	(.L_253 - .L_252)


	//   ....[0]....
.L_252:
        /*004c*/ 	.word	0x00000080


	//   ....[1]....
        /*0050*/ 	.word	0x000000e0


	//----- nvinfo : EIATTR_CBANK_PARAM_SIZE
	.align		4
.L_253:
        /*0054*/ 	.byte	0x03, 0x19
        /*0056*/ 	.short	0x0010


	//----- nvinfo : EIATTR_PARAM_CBANK
	.align		4
        /*0058*/ 	.byte	0x04, 0x0a
        /*005a*/ 	.short	(.L_255 - .L_254)
	.align		4
.L_254:
        /*005c*/ 	.word	index@(.nv.constant0._Z6k_fillPffi)
        /*0060*/ 	.short	0x0380
        /*0062*/ 	.short	0x0010


	//----- nvinfo : EIATTR_SW_WAR
	.align		4
.L_255:
        /*0064*/ 	.byte	0x04, 0x36
        /*0066*/ 	.short	(.L_257 - .L_256)
.L_256:
        /*0068*/ 	.word	0x00000008
.L_257:


//--------------------- .nv.info._Z11k_hingelossPfPKfS1_i --------------------------
	.section	.nv.info._Z11k_hingelossPfPKfS1_i,"",@"SHT_CUDA_INFO"
	.sectionflags	@""
	.align	4


	//----- nvinfo : EIATTR_CUDA_API_VERSION
	.align		4
        /*0000*/ 	.byte	0x04, 0x37
        /*0002*/ 	.short	(.L_259 - .L_258)
.L_258:
        /*0004*/ 	.word	0x00000082


	//----- nvinfo : EIATTR_KPARAM_INFO
	.align		4
.L_259:
        /*0008*/ 	.byte	0x04, 0x17
        /*000a*/ 	.short	(.L_261 - .L_260)
.L_260:
        /*000c*/ 	.word	0x00000000
        /*0010*/ 	.short	0x0003
        /*0012*/ 	.short	0x0018
        /*0014*/ 	.byte	0x00, 0xf0, 0x11, 0x00


	//----- nvinfo : EIATTR_KPARAM_INFO
	.align		4
.L_261:
        /*0018*/ 	.byte	0x04, 0x17
        /*001a*/ 	.short	(.L_263 - .L_262)
.L_262:
        /*001c*/ 	.word	0x00000000
        /*0020*/ 	.short	0x0002
        /*0022*/ 	.short	0x0010
        /*0024*/ 	.byte	0x00, 0xf0, 0x21, 0x00


	//----- nvinfo : EIATTR_KPARAM_INFO
	.align		4
.L_263:
        /*0028*/ 	.byte	0x04, 0x17
        /*002a*/ 	.short	(.L_265 - .L_264)
.L_264:
        /*002c*/ 	.word	0x00000000
        /*0030*/ 	.short	0x0001
        /*0032*/ 	.short	0x0008
        /*0034*/ 	.byte	0x00, 0xf0, 0x21, 0x00


	//----- nvinfo : EIATTR_KPARAM_INFO
	.align		4
.L_265:
        /*0038*/ 	.byte	0x04, 0x17
        /*003a*/ 	.short	(.L_267 - .L_266)
.L_266:
        /*003c*/ 	.word	0x00000000
        /*0040*/ 	.short	0x0000
        /*0042*/ 	.short	0x0000
        /*0044*/ 	.byte	0x00, 0xf0, 0x21, 0x00


	//----- nvinfo : EIATTR_SPARSE_MMA_MASK
	.align		4
.L_267:
        /*0048*/ 	.byte	0x03, 0x50
        /*004a*/ 	.short	0x0000


	//----- nvinfo : EIATTR_MAXREG_COUNT
	.align		4
        /*004c*/ 	.byte	0x03, 0x1b
        /*004e*/ 	.short	0x00ff


	//----- nvinfo : EIATTR_MERCURY_ISA_VERSION
	.align		4
        /*0050*/ 	.byte	0x03, 0x5f
        /*0052*/ 	.short	0x0101


	//----- nvinfo : EIATTR_VRC_CTA_INIT_COUNT
	.align		4
        /*0054*/ 	.byte	0x02, 0x4a
	.zero		1
	.zero		1


	//----- nvinfo : EIATTR_EXIT_INSTR_OFFSETS
	.align		4
        /*0058*/ 	.byte	0x04, 0x1c
        /*005a*/ 	.short	(.L_269 - .L_268)


	//   ....[0]....
.L_268:
        /*005c*/ 	.word	0x00000080


	//   ....[1]....
        /*0060*/ 	.word	0x00000170


	//----- nvinfo : EIATTR_CBANK_PARAM_SIZE
	.align		4
.L_269:
        /*0064*/ 	.byte	0x03, 0x19
        /*0066*/ 	.short	0x001c


	//----- nvinfo : EIATTR_PARAM_CBANK
	.align		4
        /*0068*/ 	.byte	0x04, 0x0a
        /*006a*/ 	.short	(.L_271 - .L_270)
	.align		4
.L_270:
        /*006c*/ 	.word	index@(.nv.constant0._Z11k_hingelossPfPKfS1_i)
        /*0070*/ 	.short	0x0380
        /*0072*/ 	.short	0x001c


	//----- nvinfo : EIATTR_SW_WAR
	.align		4
.L_271:
        /*0074*/ 	.byte	0x04, 0x36
        /*0076*/ 	.short	(.L_273 - .L_272)
.L_272:
        /*0078*/ 	.word	0x00000008
.L_273:


//--------------------- .nv.info._Z12k_squareLossPfPKfS1_i --------------------------
	.section	.nv.info._Z12k_squareLossPfPKfS1_i,"",@"SHT_CUDA_INFO"
	.sectionflags	@""
	.align	4


	//----- nvinfo : EIATTR_CUDA_API_VERSION
	.align		4
        /*0000*/ 	.byte	0x04, 0x37
        /*0002*/ 	.short	(.L_275 - .L_274)
.L_274:
        /*0004*/ 	.word	0x00000082


	//----- nvinfo : EIATTR_KPARAM_INFO
	.align		4
.L_275:
        /*0008*/ 	.byte	0x04, 0x17
        /*000a*/ 	.short	(.L_277 - .L_276)
.L_276:
        /*000c*/ 	.word	0x00000000
        /*0010*/ 	.short	0x0003
        /*0012*/ 	.short	0x0018
        /*0014*/ 	.byte	0x00, 0xf0, 0x11, 0x00


	//----- nvinfo : EIATTR_KPARAM_INFO
	.align		4
.L_277:
        /*0018*/ 	.byte	0x04, 0x17
        /*001a*/ 	.short	(.L_279 - .L_278)
.L_278:
        /*001c*/ 	.word	0x00000000
        /*0020*/ 	.short	0x0002
        /*0022*/ 	.short	0x0010
        /*0024*/ 	.byte	0x00, 0xf0, 0x21, 0x00


	//----- nvinfo : EIATTR_KPARAM_INFO
	.align		4
.L_279:
        /*0028*/ 	.byte	0x04, 0x17
        /*002a*/ 	.short	(.L_281 - .L_280)
.L_280:
        /*002c*/ 	.word	0x00000000
        /*0030*/ 	.short	0x0001
        /*0032*/ 	.short	0x0008
        /*0034*/ 	.byte	0x00, 0xf0, 0x21, 0x00


	//----- nvinfo : EIATTR_KPARAM_INFO
	.align		4
.L_281:
        /*0038*/ 	.byte	0x04, 0x17
        /*003a*/ 	.short	(.L_283 - .L_282)
.L_282:
        /*003c*/ 	.word	0x00000000
        /*0040*/ 	.short	0x0000
        /*0042*/ 	.short	0x0000
        /*0044*/ 	.byte	0x00, 0xf0, 0x21, 0x00


	//----- nvinfo : EIATTR_SPARSE_MMA_MASK
	.align		4
.L_283:
        /*0048*/ 	.byte	0x03, 0x50
        /*004a*/ 	.short	0x0000


	//----- nvinfo : EIATTR_MAXREG_COUNT
	.align		4
        /*004c*/ 	.byte	0x03, 0x1b
        /*004e*/ 	.short	0x00ff


	//----- nvinfo : EIATTR_MERCURY_ISA_VERSION
	.align		4
        /*0050*/ 	.byte	0x03, 0x5f
        /*0052*/ 	.short	0x0101


	//----- nvinfo : EIATTR_VRC_CTA_INIT_COUNT
	.align		4
        /*0054*/ 	.byte	0x02, 0x4a
	.zero		1
	.zero		1


	//----- nvinfo : EIATTR_EXIT_INSTR_OFFSETS
	.align		4
        /*0058*/ 	.byte	0x04, 0x1c
        /*005a*/ 	.short	(.L_285 - .L_284)


	//   ....[0]....
.L_284:
        /*005c*/ 	.word	0x00000080


	//   ....[1]....
        /*0060*/ 	.word	0x00000150


	//----- nvinfo : EIATTR_CBANK_PARAM_SIZE
	.align		4
.L_285:
        /*0064*/ 	.byte	0x03, 0x19
        /*0066*/ 	.short	0x001c


	//----- nvinfo : EIATTR_PARAM_CBANK
	.align		4
        /*0068*/ 	.byte	0x04, 0x0a
        /*006a*/ 	.short	(.L_287 - .L_286)
	.align		4
.L_286:
        /*006c*/ 	.word	index@(.nv.constant0._Z12k_squareLossPfPKfS1_i)
        /*0070*/ 	.short	0x0380
        /*0072*/ 	.short	0x001c


	//----- nvinfo : EIATTR_SW_WAR
	.align		4
.L_287:
        /*0074*/ 	.byte	0x04, 0x36
        /*0076*/ 	.short	(.L_289 - .L_288)
.L_288:
        /*0078*/ 	.word	0x00000008
.L_289:


//--------------------- .nv.info._Z26kmultiplicationTermeATermePfPKfi --------------------------
	.section	.nv.info._Z26kmultiplicationTermeATermePfPKfi,"",@"SHT_CUDA_INFO"
	.sectionflags	@""
	.align	4


	//----- nvinfo : EIATTR_CUDA_API_VERSION
	.align		4
        /*0000*/ 	.byte	0x04, 0x37
        /*0002*/ 	.short	(.L_291 - .L_290)
.L_290:
        /*0004*/ 	.word	0x00000082


	//----- nvinfo : EIATTR_KPARAM_INFO
	.align		4
.L_291:
        /*0008*/ 	.byte	0x04, 0x17
        /*000a*/ 	.short	(.L_293 - .L_292)
.L_292:
        /*000c*/ 	.word	0x00000000
        /*0010*/ 	.short	0x0002
        /*0012*/ 	.short	0x0010
        /*0014*/ 	.byte	0x00, 0xf0, 0x11, 0x00


	//----- nvinfo : EIATTR_KPARAM_INFO
	.align		4
.L_293:
        /*0018*/ 	.byte	0x04, 0x17
        /*001a*/ 	.short	(.L_295 - .L_294)
.L_294:
        /*001c*/ 	.word	0x00000000
        /*0020*/ 	.short	0x0001
        /*0022*/ 	.short	0x0008
        /*0024*/ 	.byte	0x00, 0xf0, 0x21, 0x00


	//----- nvinfo : EIATTR_KPARAM_INFO
	.align		4
.L_295:
        /*0028*/ 	.byte	0x04, 0x17
        /*002a*/ 	.short	(.L_297 - .L_296)
.L_296:
        /*002c*/ 	.word	0x00000000
        /*0030*/ 	.short	0x0000
        /*0032*/ 	.short	0x0000
        /*0034*/ 	.byte	0x00, 0xf0, 0x21, 0x00


	//----- nvinfo : EIATTR_SPARSE_MMA_MASK
	.align		4
.L_297:
        /*0038*/ 	.byte	0x03, 0x50
        /*003a*/ 	.short	0x0000


	//----- nvinfo : EIATTR_MAXREG_COUNT
	.align		4
        /*003c*/ 	.byte	0x03, 0x1b
        /*003e*/ 	.short	0x00ff


	//----- nvinfo : EIATTR_MERCURY_ISA_VERSION
	.align		4
        /*0040*/ 	.byte	0x03, 0x5f
        /*0042*/ 	.short	0x0101


	//----- nvinfo : EIATTR_VRC_CTA_INIT_COUNT
	.align		4
        /*0044*/ 	.byte	0x02, 0x4a
	.zero		1
	.zero		1


	//----- nvinfo : EIATTR_EXIT_INSTR_OFFSETS
	.align		4
        /*0048*/ 	.byte	0x04, 0x1c
        /*004a*/ 	.short	(.L_299 - .L_298)


	//   ....[0]....
.L_298:
        /*004c*/ 	.word	0x00000080


	//   ....[1]....
        /*0050*/ 	.word	0x00000120


	//----- nvinfo : EIATTR_CBANK_PARAM_SIZE
	.align		4
.L_299:
        /*0054*/ 	.byte	0x03, 0x19
        /*0056*/ 	.short	0x0014


	//----- nvinfo : EIATTR_PARAM_CBANK
	.align		4
        /*0058*/ 	.byte	0x04, 0x0a
        /*005a*/ 	.short	(.L_301 - .L_300)
	.align		4
.L_300:
        /*005c*/ 	.word	index@(.nv.constant0._Z26kmultiplicationTermeATermePfPKfi)
        /*0060*/ 	.short	0x0380
        /*0062*/ 	.short	0x0014


	//----- nvinfo : EIATTR_SW_WAR
	.align		4
.L_301:
        /*0064*/ 	.byte	0x04, 0x36
        /*0066*/ 	.short	(.L_303 - .L_302)
.L_302:
        /*0068*/ 	.word	0x00000008
.L_303:


//--------------------- .nv.info._Z17functionHingeLossPKfPfi --------------------------
	.section	.nv.info._Z17functionHingeLossPKfPfi,"",@"SHT_CUDA_INFO"
	.sectionflags	@""
	.align	4


	//----- nvinfo : EIATTR_CUDA_API_VERSION
	.align		4
        /*0000*/ 	.byte	0x04, 0x37
        /*0002*/ 	.short	(.L_305 - .L_304)
.L_304:
        /*0004*/ 	.word	0x00000082


	//----- nvinfo : EIATTR_KPARAM_INFO
	.align		4
.L_305:
        /*0008*/ 	.byte	0x04, 0x17
        /*000a*/ 	.short	(.L_307 - .L_306)
.L_306:
        /*000c*/ 	.word	0x00000000
        /*0010*/ 	.short	0x0002
        /*0012*/ 	.short	0x0010
        /*0014*/ 	.byte	0x00, 0xf0, 0x11, 0x00


	//----- nvinfo : EIATTR_KPARAM_INFO
	.align		4
.L_307:
        /*0018*/ 	.byte	0x04, 0x17
        /*001a*/ 	.short	(.L_309 - .L_308)
.L_308:
        /*001c*/ 	.word	0x00000000
        /*0020*/ 	.short	0x0001
        /*0022*/ 	.short	0x0008
        /*0024*/ 	.byte	0x00, 0xf0, 0x21, 0x00


	//----- nvinfo : EIATTR_KPARAM_INFO
	.align		4
.L_309:
        /*0028*/ 	.byte	0x04, 0x17
        /*002a*/ 	.short	(.L_311 - .L_310)
.L_310:
        /*002c*/ 	.word	0x00000000
        /*0030*/ 	.short	0x0000
        /*0032*/ 	.short	0x0000
        /*0034*/ 	.byte	0x00, 0xf0, 0x21, 0x00


	//----- nvinfo : EIATTR_SPARSE_MMA_MASK
	.align		4
.L_311:
        /*0038*/ 	.byte	0x03, 0x50
        /*003a*/ 	.short	0x0000


	//----- nvinfo : EIATTR_MAXREG_COUNT
	.align		4
        /*003c*/ 	.byte	0x03, 0x1b
        /*003e*/ 	.short	0x00ff


	//----- nvinfo : EIATTR_MERCURY_ISA_VERSION
	.align		4
        /*0040*/ 	.byte	0x03, 0x5f
        /*0042*/ 	.short	0x0101


	//----- nvinfo : EIATTR_VRC_CTA_INIT_COUNT
	.align		4
        /*0044*/ 	.byte	0x02, 0x4a
	.zero		1
	.zero		1


	//----- nvinfo : EIATTR_EXIT_INSTR_OFFSETS
	.align		4
        /*0048*/ 	.byte	0x04, 0x1c
        /*004a*/ 	.short	(.L_313 - .L_312)


	//   ....[0]....
.L_312:
        /*004c*/ 	.word	0x00000120


	//----- nvinfo : EIATTR_CBANK_PARAM_SIZE
	.align		4
.L_313:
        /*0050*/ 	.byte	0x03, 0x19
        /*0052*/ 	.short	0x0014


	//----- nvinfo : EIATTR_PARAM_CBANK
	.align		4
        /*0054*/ 	.byte	0x04, 0x0a
        /*0056*/ 	.short	(.L_315 - .L_314)
	.align		4
.L_314:
        /*0058*/ 	.word	index@(.nv.constant0._Z17functionHingeLossPKfPfi)
        /*005c*/ 	.short	0x0380
        /*005e*/ 	.short	0x0014


	//----- nvinfo : EIATTR_SW_WAR
	.align		4
.L_315:
        /*0060*/ 	.byte	0x04, 0x36
        /*0062*/ 	.short	(.L_317 - .L_316)
.L_316:
        /*0064*/ 	.word	0x00000008
.L_317:


//--------------------- .nv.info._Z12kerrorSquarePfPKfS1_S1_i --------------------------
	.section	.nv.info._Z12kerrorSquarePfPKfS1_S1_i,"",@"SHT_CUDA_INFO"
	.sectionflags	@""
	.align	4


	//----- nvinfo : EIATTR_CUDA_API_VERSION
	.align		4
        /*0000*/ 	.byte	0x04, 0x37
        /*0002*/ 	.short	(.L_319 - .L_318)
.L_318:
        /*0004*/ 	.word	0x00000082


	//----- nvinfo : EIATTR_KPARAM_INFO
	.align		4
.L_319:
        /*0008*/ 	.byte	0x04, 0x17
        /*000a*/ 	.short	(.L_321 - .L_320)
.L_320:
        /*000c*/ 	.word	0x00000000
        /*0010*/ 	.short	0x0004
        /*0012*/ 	.short	0x0020
        /*0014*/ 	.byte	0x00, 0xf0, 0x11, 0x00


	//----- nvinfo : EIATTR_KPARAM_INFO
	.align		4
.L_321:
        /*0018*/ 	.byte	0x04, 0x17
        /*001a*/ 	.short	(.L_323 - .L_322)
.L_322:
        /*001c*/ 	.word	0x00000000
        /*0020*/ 	.short	0x0003
        /*0022*/ 	.short	0x0018
        /*0024*/ 	.byte	0x00, 0xf0, 0x21, 0x00


	//----- nvinfo : EIATTR_KPARAM_INFO
	.align		4
.L_323:
        /*0028*/ 	.byte	0x04, 0x17
        /*002a*/ 	.short	(.L_325 - .L_324)
.L_324:
        /*002c*/ 	.word	0x00000000
        /*0030*/ 	.short	0x0002
        /*0032*/ 	.short	0x0010
        /*0034*/ 	.byte	0x00, 0xf0, 0x21, 0x00


	//----- nvinfo : EIATTR_KPARAM_INFO
	.align		4
.L_325:
        /*0038*/ 	.byte	0x04, 0x17
        /*003a*/ 	.short	(.L_327 - .L_326)
.L_326:
        /*003c*/ 	.word	0x00000000
        /*0040*/ 	.short	0x0001
        /*0042*/ 	.short	0x0008
        /*0044*/ 	.byte	0x00, 0xf0, 0x21, 0x00


	//----- nvinfo : EIATTR_KPARAM_INFO
	.align		4
.L_327:
        /*0048*/ 	.byte	0x04, 0x17
        /*004a*/ 	.short	(.L_329 - .L_328)
.L_328:
        /*004c*/ 	.word	0x00000000
        /*0050*/ 	.short	0x0000
        /*0052*/ 	.short	0x0000
        /*0054*/ 	.byte	0x00, 0xf0, 0x21, 0x00


	//----- nvinfo : EIATTR_SPARSE_MMA_MASK
	.align		4
.L_329:
        /*0058*/ 	.byte	0x03, 0x50
        /*005a*/ 	.short	0x0000


	//----- nvinfo : EIATTR_MAXREG_COUNT
	.align		4
        /*005c*/ 	.byte	0x03, 0x1b
        /*005e*/ 	.short	0x00ff


	//----- nvinfo : EIATTR_MERCURY_ISA_VERSION
	.align		4
        /*0060*/ 	.byte	0x03, 0x5f
        /*0062*/ 	.short	0x0101


	//----- nvinfo : EIATTR_VRC_CTA_INIT_COUNT
	.align		4
        /*0064*/ 	.byte	0x02, 0x4a
	.zero		1
	.zero		1


	//----- nvinfo : EIATTR_EXIT_INSTR_OFFSETS
	.align		4
        /*0068*/ 	.byte	0x04, 0x1c
        /*006a*/ 	.short	(.L_331 - .L_330)


	//   ....[0]....
.L_330:
        /*006c*/ 	.word	0x00000080


	//   ....[1]....
        /*0070*/ 	.word	0x00000180


	//----- nvinfo : EIATTR_CBANK_PARAM_SIZE
	.align		4
.L_331:
        /*0074*/ 	.byte	0x03, 0x19
        /*0076*/ 	.short	0x0024


	//----- nvinfo : EIATTR_PARAM_CBANK
	.align		4
        /*0078*/ 	.byte	0x04, 0x0a
        /*007a*/ 	.short	(.L_333 - .L_332)
	.align		4
.L_332:
        /*007c*/ 	.word	index@(.nv.constant0._Z12kerrorSquarePfPKfS1_S1_i)
        /*0080*/ 	.short	0x0380
        /*0082*/ 	.short	0x0024


	//----- nvinfo : EIATTR_SW_WAR
	.align		4
.L_333:
        /*0084*/ 	.byte	0x04, 0x36
        /*0086*/ 	.short	(.L_335 - .L_334)
.L_334:
        /*0088*/ 	.word	0x00000008
.L_335:


//--------------------- .nv.info._Z17functionDLogisticPKfPfi --------------------------
	.section	.nv.info._Z17functionDLogisticPKfPfi,"",@"SHT_CUDA_INFO"
	.sectionflags	@""
	.align	4


	//----- nvinfo : EIATTR_CUDA_API_VERSION
	.align		4
        /*0000*/ 	.byte	0x04, 0x37
        /*0002*/ 	.short	(.L_337 - .L_336)
.L_336:
        /*0004*/ 	.word	0x00000082


	//----- nvinfo : EIATTR_KPARAM_INFO
	.align		4
.L_337:
        /*0008*/ 	.byte	0x04, 0x17
        /*000a*/ 	.short	(.L_339 - .L_338)
.L_338:
        /*000c*/ 	.word	0x00000000
        /*0010*/ 	.short	0x0002
        /*0012*/ 	.short	0x0010
        /*0014*/ 	.byte	0x00, 0xf0, 0x11, 0x00


	//----- nvinfo : EIATTR_KPARAM_INFO
	.align		4
.L_339:
        /*0018*/ 	.byte	0x04, 0x17
        /*001a*/ 	.short	(.L_341 - .L_340)
.L_340:
        /*001c*/ 	.word	0x00000000
        /*0020*/ 	.short	0x0001
        /*0022*/ 	.short	0x0008
        /*0024*/ 	.byte	0x00, 0xf0, 0x21, 0x00


	//----- nvinfo : EIATTR_KPARAM_INFO
	.align		4
.L_341:
        /*0028*/ 	.byte	0x04, 0x17
        /*002a*/ 	.short	(.L_343 - .L_342)
.L_342:
        /*002c*/ 	.word	0x00000000
        /*0030*/ 	.short	0x0000
        /*0032*/ 	.short	0x0000
        /*0034*/ 	.byte	0x00, 0xf0, 0x21, 0x00


	//----- nvinfo : EIATTR_SPARSE_MMA_MASK
	.align		4
.L_343:
        /*0038*/ 	.byte	0x03, 0x50
        /*003a*/ 	.short	0x0000


	//----- nvinfo : EIATTR_MAXREG_COUNT
	.align		4
        /*003c*/ 	.byte	0x03, 0x1b
        /*003e*/ 	.short	0x00ff


	//----- nvinfo : EIATTR_MERCURY_ISA_VERSION
	.align		4
        /*0040*/ 	.byte	0x03, 0x5f
        /*0042*/ 	.short	0x0101


	//----- nvinfo : EIATTR_VRC_CTA_INIT_COUNT
	.align		4
        /*0044*/ 	.byte	0x02, 0x4a
	.zero		1
	.zero		1


	//----- nvinfo : EIATTR_EXIT_INSTR_OFFSETS
	.align		4
        /*0048*/ 	.byte	0x04, 0x1c
        /*004a*/ 	.short	(.L_345 - .L_344)


	//   ....[0]....
.L_344:
        /*004c*/ 	.word	0x00000080


	//   ....[1]....
        /*0050*/ 	.word	0x00000290


	//----- nvinfo : EIATTR_CRS_STACK_SIZE
	.align		4
.L_345:
        /*0054*/ 	.byte	0x04, 0x1e
        /*0056*/ 	.short	(.L_347 - .L_346)
.L_346:
        /*0058*/ 	.word	0x00000000


	//----- nvinfo : EIATTR_CBANK_PARAM_SIZE
	.align		4
.L_347:
        /*005c*/ 	.byte	0x03, 0x19
        /*005e*/ 	.short	0x0014


	//----- nvinfo : EIATTR_PARAM_CBANK
	.align		4
        /*0060*/ 	.byte	0x04, 0x0a
        /*0062*/ 	.short	(.L_349 - .L_348)
	.align		4
.L_348:
        /*0064*/ 	.word	index@(.nv.constant0._Z17functionDLogisticPKfPfi)
        /*0068*/ 	.short	0x0380
        /*006a*/ 	.short	0x0014


	//----- nvinfo : EIATTR_SW_WAR
	.align		4
.L_349:
        /*006c*/ 	.byte	0x04, 0x36
        /*006e*/ 	.short	(.L_351 - .L_350)
.L_350:
        /*0070*/ 	.word	0x00000008
.L_351:


//--------------------- .nv.info._Z20functionDAdaptedTanHPKfPfi --------------------------
	.section	.nv.info._Z20functionDAdaptedTanHPKfPfi,"",@"SHT_CUDA_INFO"
	.sectionflags	@""
	.align	4


	//----- nvinfo : EIATTR_CUDA_API_VERSION
	.align		4
        /*0000*/ 	.byte	0x04, 0x37
        /*0002*/ 	.short	(.L_353 - .L_352)
.L_352:
        /*0004*/ 	.word	0x00000082


	//----- nvinfo : EIATTR_KPARAM_INFO
	.align		4
.L_353:
        /*0008*/ 	.byte	0x04, 0x17
        /*000a*/ 	.short	(.L_355 - .L_354)
.L_354:
        /*000c*/ 	.word	0x00000000
        /*0010*/ 	.short	0x0002
        /*0012*/ 	.short	0x0010
        /*0014*/ 	.byte	0x00, 0xf0, 0x11, 0x00


	//----- nvinfo : EIATTR_KPARAM_INFO
	.align		4
.L_355:
        /*0018*/ 	.byte	0x04, 0x17
        /*001a*/ 	.short	(.L_357 - .L_356)
.L_356:
        /*001c*/ 	.word	0x00000000
        /*0020*/ 	.short	0x0001
        /*0022*/ 	.short	0x0008
        /*0024*/ 	.byte	0x00, 0xf0, 0x21, 0x00


	//----- nvinfo : EIATTR_KPARAM_INFO
	.align		4
.L_357:
        /*0028*/ 	.byte	0x04, 0x17
        /*002a*/ 	.short	(.L_359 - .L_358)
.L_358:
        /*002c*/ 	.word	0x00000000
        /*0030*/ 	.short	0x0000
        /*0032*/ 	.short	0x0000
        /*0034*/ 	.byte	0x00, 0xf0, 0x21, 0x00


	//----- nvinfo : EIATTR_SPARSE_MMA_MASK
	.align		4
.L_359:
        /*0038*/ 	.byte	0x03, 0x50
        /*003a*/ 	.short	0x0000


	//----- nvinfo : EIATTR_MAXREG_COUNT
	.align		4
        /*003c*/ 	.byte	0x03, 0x1b
        /*003e*/ 	.short	0x00ff


	//----- nvinfo : EIATTR_MERCURY_ISA_VERSION
	.align		4
        /*0040*/ 	.byte	0x03, 0x5f
        /*0042*/ 	.short	0x0101


	//----- nvinfo : EIATTR_VRC_CTA_INIT_COUNT
	.align		4
        /*0044*/ 	.byte	0x02, 0x4a
	.zero		1
	.zero		1


	//----- nvinfo : EIATTR_EXIT_INSTR_OFFSETS
	.align		4
        /*0048*/ 	.byte	0x04, 0x1c
        /*004a*/ 	.short	(.L_361 - .L_360)


	//   ....[0]....
.L_360:
        /*004c*/ 	.word	0x000002f0


	//   ....[1]....
        /*0050*/ 	.word	0x000003a0


	//----- nvinfo : EIATTR_CRS_STACK_SIZE
	.align		4
.L_361:
        /*0054*/ 	.byte	0x04, 0x1e
        /*0056*/ 	.short	(.L_363 - .L_362)
.L_362:
        /*0058*/ 	.word	0x00000000


	//----- nvinfo : EIATTR_CBANK_PARAM_SIZE
	.align		4
.L_363:
        /*005c*/ 	.byte	0x03, 0x19
        /*005e*/ 	.short	0x0014


	//----- nvinfo : EIATTR_PARAM_CBANK
	.align		4
        /*0060*/ 	.byte	0x04, 0x0a
        /*0062*/ 	.short	(.L_365 - .L_364)
	.align		4
.L_364:
        /*0064*/ 	.word	index@(.nv.constant0._Z20functionDAdaptedTanHPKfPfi)
        /*0068*/ 	.short	0x0380
        /*006a*/ 	.short	0x0014


	//----- nvinfo : EIATTR_SW_WAR
	.align		4
.L_365:
        /*006c*/ 	.byte	0x04, 0x36
        /*006e*/ 	.short	(.L_367 - .L_366)
.L_366:
        /*0070*/ 	.word	0x00000008
.L_367:


//--------------------- .nv.info._Z16functionLogisticPKfPfi --------------------------
	.section	.nv.info._Z16functionLogisticPKfPfi,"",@"SHT_CUDA_INFO"
	.sectionflags	@""
	.align	4


	//----- nvinfo : EIATTR_CUDA_API_VERSION
	.align		4
        /*0000*/ 	.byte	0x04, 0x37
        /*0002*/ 	.short	(.L_369 - .L_368)
.L_368:
        /*0004*/ 	.word	0x00000082


	//----- nvinfo : EIATTR_KPARAM_INFO
	.align		4
.L_369:
        /*0008*/ 	.byte	0x04, 0x17
        /*000a*/ 	.short	(.L_371 - .L_370)
.L_370:
        /*000c*/ 	.word	0x00000000
        /*0010*/ 	.short	0x0002
        /*0012*/ 	.short	0x0010
        /*0014*/ 	.byte	0x00, 0xf0, 0x11, 0x00


	//----- nvinfo : EIATTR_KPARAM_INFO
	.align		4
.L_371:
        /*0018*/ 	.byte	0x04, 0x17
        /*001a*/ 	.short	(.L_373 - .L_372)
.L_372:
        /*001c*/ 	.word	0x00000000
        /*0020*/ 	.short	0x0001
        /*0022*/ 	.short	0x0008
        /*0024*/ 	.byte	0x00, 0xf0, 0x21, 0x00


	//----- nvinfo : EIATTR_KPARAM_INFO
	.align		4
.L_373:
        /*0028*/ 	.byte	0x04, 0x17
        /*002a*/ 	.short	(.L_375 - .L_374)
.L_374:
        /*002c*/ 	.word	0x00000000
        /*0030*/ 	.short	0x0000
        /*0032*/ 	.short	0x0000
        /*0034*/ 	.byte	0x00, 0xf0, 0x21, 0x00


	//----- nvinfo : EIATTR_SPARSE_MMA_MASK
	.align		4
.L_375:
        /*0038*/ 	.byte	0x03, 0x50
        /*003a*/ 	.short	0x0000


	//----- nvinfo : EIATTR_MAXREG_COUNT
	.align		4
        /*003c*/ 	.byte	0x03, 0x1b
        /*003e*/ 	.short	0x00ff


	//----- nvinfo : EIATTR_MERCURY_ISA_VERSION
	.align		4
        /*0040*/ 	.byte	0x03, 0x5f
        /*0042*/ 	.short	0x0101


	//----- nvinfo : EIATTR_VRC_CTA_INIT_COUNT
	.align		4
        /*0044*/ 	.byte	0x02, 0x4a
	.zero		1
	.zero		1


	//----- nvinfo : EIATTR_EXIT_INSTR_OFFSETS
	.align		4
        /*0048*/ 	.byte	0x04, 0x1c
        /*004a*/ 	.short	(.L_377 - .L_376)


	//   ....[0]....
.L_376:
        /*004c*/ 	.word	0x00000080


	//   ....[1]....
        /*0050*/ 	.word	0x00000250


	//----- nvinfo : EIATTR_CRS_STACK_SIZE
	.align		4
.L_377:
        /*0054*/ 	.byte	0x04, 0x1e
        /*0056*/ 	.short	(.L_379 - .L_378)
.L_378:
        /*0058*/ 	.word	0x00000000


	//----- nvinfo : EIATTR_CBANK_PARAM_SIZE
	.align		4
.L_379:
        /*005c*/ 	.byte	0x03, 0x19
        /*005e*/ 	.short	0x0014


	//----- nvinfo : EIATTR_PARAM_CBANK
	.align		4
        /*0060*/ 	.byte	0x04, 0x0a
        /*0062*/ 	.short	(.L_381 - .L_380)
	.align		4
.L_380:
        /*0064*/ 	.word	index@(.nv.constant0._Z16functionLogisticPKfPfi)
        /*0068*/ 	.short	0x0380
        /*006a*/ 	.short	0x0014


	//----- nvinfo : EIATTR_SW_WAR
	.align		4
.L_381:
        /*006c*/ 	.byte	0x04, 0x36
        /*006e*/ 	.short	(.L_383 - .L_382)
.L_382:
        /*0070*/ 	.word	0x00000008
.L_383:


//--------------------- .nv.info._Z19functionAdaptedTanHPKfPfi --------------------------
	.section	.nv.info._Z19functionAdaptedTanHPKfPfi,"",@"SHT_CUDA_INFO"
	.sectionflags	@""
	.align	4


	//----- nvinfo : EIATTR_CUDA_API_VERSION
	.align		4
        /*0000*/ 	.byte	0x04, 0x37
        /*0002*/ 	.short	(.L_385 - .L_384)
.L_384:
        /*0004*/ 	.word	0x00000082


	//----- nvinfo : EIATTR_KPARAM_INFO
	.align		4
.L_385:
        /*0008*/ 	.byte	0x04, 0x17
        /*000a*/ 	.short	(.L_387 - .L_386)
.L_386:
        /*000c*/ 	.word	0x00000000
        /*0010*/ 	.short	0x0002
        /*0012*/ 	.short	0x0010
        /*0014*/ 	.byte	0x00, 0xf0, 0x11, 0x00


	//----- nvinfo : EIATTR_KPARAM_INFO
	.align		4
.L_387:
        /*0018*/ 	.byte	0x04, 0x17
        /*001a*/ 	.short	(.L_389 - .L_388)
.L_388:
        /*001c*/ 	.word	0x00000000
        /*0020*/ 	.short	0x0001
        /*0022*/ 	.short	0x0008
        /*0024*/ 	.byte	0x00, 0xf0, 0x21, 0x00


	//----- nvinfo : EIATTR_KPARAM_INFO
	.align		4
.L_389:
        /*0028*/ 	.byte	0x04, 0x17
        /*002a*/ 	.short	(.L_391 - .L_390)
.L_390:
        /*002c*/ 	.word	0x00000000
        /*0030*/ 	.short	0x0000
        /*0032*/ 	.short	0x0000
        /*0034*/ 	.byte	0x00, 0xf0, 0x21, 0x00


	//----- nvinfo : EIATTR_SPARSE_MMA_MASK
	.align		4
.L_391:
        /*0038*/ 	.byte	0x03, 0x50
        /*003a*/ 	.short	0x0000


	//----- nvinfo : EIATTR_MAXREG_COUNT
	.align		4
        /*003c*/ 	.byte	0x03, 0x1b
        /*003e*/ 	.short	0x00ff


	//----- nvinfo : EIATTR_MERCURY_ISA_VERSION
	.align		4
        /*0040*/ 	.byte	0x03, 0x5f
        /*0042*/ 	.short	0x0101


	//----- nvinfo : EIATTR_VRC_CTA_INIT_COUNT
	.align		4
        /*0044*/ 	.byte	0x02, 0x4a
	.zero		1
	.zero		1


	//----- nvinfo : EIATTR_EXIT_INSTR_OFFSETS
	.align		4
        /*0048*/ 	.byte	0x04, 0x1c
        /*004a*/ 	.short	(.L_393 - .L_392)


	//   ....[0]....
.L_392:
        /*004c*/ 	.word	0x00000080


	//   ....[1]....
        /*0050*/ 	.word	0x00000380


	//----- nvinfo : EIATTR_CRS_STACK_SIZE
	.align		4
.L_393:
        /*0054*/ 	.byte	0x04, 0x1e
        /*0056*/ 	.short	(.L_395 - .L_394)
.L_394:
        /*0058*/ 	.word	0x00000000


	//----- nvinfo : EIATTR_CBANK_PARAM_SIZE
	.align		4
.L_395:
        /*005c*/ 	.byte	0x03, 0x19
        /*005e*/ 	.short	0x0014


	//----- nvinfo : EIATTR_PARAM_CBANK
	.align		4
        /*0060*/ 	.byte	0x04, 0x0a
        /*0062*/ 	.short	(.L_397 - .L_396)
	.align		4
.L_396:
        /*0064*/ 	.word	index@(.nv.constant0._Z19functionAdaptedTanHPKfPfi)
        /*0068*/ 	.short	0x0380
        /*006a*/ 	.short	0x0014


	//----- nvinfo : EIATTR_SW_WAR
	.align		4
.L_397:
        /*006c*/ 	.byte	0x04, 0x36
        /*006e*/ 	.short	(.L_399 - .L_398)
.L_398:
        /*0070*/ 	.word	0x00000008
.L_399:


//--------------------- .nv.info._Z16functionDPShrinkPKfPfi --------------------------
	.section	.nv.info._Z16functionDPShrinkPKfPfi,"",@"SHT_CUDA_INFO"
	.sectionflags	@""
	.align	4


	//----- nvinfo : EIATTR_CUDA_API_VERSION
	.align		4
        /*0000*/ 	.byte	0x04, 0x37
        /*0002*/ 	.short	(.L_401 - .L_400)
.L_400:
        /*0004*/ 	.word	0x00000082


	//----- nvinfo : EIATTR_KPARAM_INFO
	.align		4
.L_401:
        /*0008*/ 	.byte	0x04, 0x17
        /*000a*/ 	.short	(.L_403 - .L_402)
.L_402:
        /*000c*/ 	.word	0x00000000
        /*0010*/ 	.short	0x0002
        /*0012*/ 	.short	0x0010
        /*0014*/ 	.byte	0x00, 0xf0, 0x11, 0x00


	//----- nvinfo : EIATTR_KPARAM_INFO
	.align		4
.L_403:
        /*0018*/ 	.byte	0x04, 0x17
        /*001a*/ 	.short	(.L_405 - .L_404)
.L_404:
        /*001c*/ 	.word	0x00000000
        /*0020*/ 	.short	0x0001
        /*0022*/ 	.short	0x0008
        /*0024*/ 	.byte	0x00, 0xf0, 0x21, 0x00


	//----- nvinfo : EIATTR_KPARAM_INFO
	.align		4
.L_405:
        /*0028*/ 	.byte	0x04, 0x17
        /*002a*/ 	.short	(.L_407 - .L_406)
.L_406:
        /*002c*/ 	.word	0x00000000
        /*0030*/ 	.short	0x0000
        /*0032*/ 	.short	0x0000
        /*0034*/ 	.byte	0x00, 0xf0, 0x21, 0x00


	//----- nvinfo : EIATTR_SPARSE_MMA_MASK
	.align		4
.L_407:
        /*0038*/ 	.byte	0x03, 0x50
        /*003a*/ 	.short	0x0000


	//----- nvinfo : EIATTR_MAXREG_COUNT
	.align		4
        /*003c*/ 	.byte	0x03, 0x1b
        /*003e*/ 	.short	0x00ff


	//----- nvinfo : EIATTR_MERCURY_ISA_VERSION
	.align		4
        /*0040*/ 	.byte	0x03, 0x5f
        /*0042*/ 	.short	0x0101


	//----- nvinfo : EIATTR_VRC_CTA_INIT_COUNT
	.align		4
        /*0044*/ 	.byte	0x02, 0x4a
	.zero		1
	.zero		1


	//----- nvinfo : EIATTR_EXIT_INSTR_OFFSETS
	.align		4
        /*0048*/ 	.byte	0x04, 0x1c
        /*004a*/ 	.short	(.L_409 - .L_408)


	//   ....[0]....
.L_408:
        /*004c*/ 	.word	0x00000080


	//   ....[1]....
        /*0050*/ 	.word	0x000000e0


	//   ....[2]....
        /*0054*/ 	.word	0x00000120


	//----- nvinfo : EIATTR_CBANK_PARAM_SIZE
	.align		4
.L_409:
        /*0058*/ 	.byte	0x03, 0x19
        /*005a*/ 	.short	0x0014


	//----- nvinfo : EIATTR_PARAM_CBANK
	.align		4
        /*005c*/ 	.byte	0x04, 0x0a
        /*005e*/ 	.short	(.L_411 - .L_410)
	.align		4
.L_410:
        /*0060*/ 	.word	index@(.nv.constant0._Z16functionDPShrinkPKfPfi)
        /*0064*/ 	.short	0x0380
        /*0066*/ 	.short	0x0014


	//----- nvinfo : EIATTR_SW_WAR
	.align		4
.L_411:
        /*0068*/ 	.byte	0x04, 0x36
        /*006a*/ 	.short	(.L_413 - .L_412)
.L_412:
        /*006c*/ 	.word	0x00000008
.L_413:


//--------------------- .nv.info._Z15functionPShrinkPKfPfi --------------------------
	.section	.nv.info._Z15functionPShrinkPKfPfi,"",@"SHT_CUDA_INFO"
	.sectionflags	@""
	.align	4


	//----- nvinfo : EIATTR_CUDA_API_VERSION
	.align		4
        /*0000*/ 	.byte	0x04, 0x37
        /*0002*/ 	.short	(.L_415 - .L_414)
.L_414:
        /*0004*/ 	.word	0x00000082


	//----- nvinfo : EIATTR_KPARAM_INFO
	.align		4
.L_415:
        /*0008*/ 	.byte	0x04, 0x17
        /*000a*/ 	.short	(.L_417 - .L_416)
.L_416:
        /*000c*/ 	.word	0x00000000
        /*0010*/ 	.short	0x0002
        /*0012*/ 	.short	0x0010
        /*0014*/ 	.byte	0x00, 0xf0, 0x11, 0x00


	//----- nvinfo : EIATTR_KPARAM_INFO
	.align		4
.L_417:
        /*0018*/ 	.byte	0x04, 0x17
        /*001a*/ 	.short	(.L_419 - .L_418)
.L_418:
        /*001c*/ 	.word	0x00000000
        /*0020*/ 	.short	0x0001
        /*0022*/ 	.short	0x0008
        /*0024*/ 	.byte	0x00, 0xf0, 0x21, 0x00


	//----- nvinfo : EIATTR_KPARAM_INFO
	.align		4
.L_419:
        /*0028*/ 	.byte	0x04, 0x17
        /*002a*/ 	.short	(.L_421 - .L_420)
.L_420:
        /*002c*/ 	.word	0x00000000
        /*0030*/ 	.short	0x0000
        /*0032*/ 	.short	0x0000
        /*0034*/ 	.byte	0x00, 0xf0, 0x21, 0x00


	//----- nvinfo : EIATTR_SPARSE_MMA_MASK
	.align		4
.L_421:
        /*0038*/ 	.byte	0x03, 0x50
        /*003a*/ 	.short	0x0000


	//----- nvinfo : EIATTR_MAXREG_COUNT
	.align		4
        /*003c*/ 	.byte	0x03, 0x1b
        /*003e*/ 	.short	0x00ff


	//----- nvinfo : EIATTR_MERCURY_ISA_VERSION
	.align		4
        /*0040*/ 	.byte	0x03, 0x5f
        /*0042*/ 	.short	0x0101


	//----- nvinfo : EIATTR_VRC_CTA_INIT_COUNT
	.align		4
        /*0044*/ 	.byte	0x02, 0x4a
	.zero		1
	.zero		1


	//----- nvinfo : EIATTR_EXIT_INSTR_OFFSETS
	.align		4
        /*0048*/ 	.byte	0x04, 0x1c
        /*004a*/ 	.short	(.L_423 - .L_422)


	//   ....[0]....
.L_422:
        /*004c*/ 	.word	0x00000080


	//   ....[1]....
        /*0050*/ 	.word	0x00000110


	//   ....[2]....
        /*0054*/ 	.word	0x00000130


	//----- nvinfo : EIATTR_CBANK_PARAM_SIZE
	.align		4
.L_423:
        /*0058*/ 	.byte	0x03, 0x19
        /*005a*/ 	.short	0x0014


	//----- nvinfo : EIATTR_PARAM_CBANK
	.align		4
        /*005c*/ 	.byte	0x04, 0x0a
        /*005e*/ 	.short	(.L_425 - .L_424)
	.align		4
.L_424:
        /*0060*/ 	.word	index@(.nv.constant0._Z15functionPShrinkPKfPfi)
        /*0064*/ 	.short	0x0380
        /*0066*/ 	.short	0x0014


	//----- nvinfo : EIATTR_SW_WAR
	.align		4
.L_425:
        /*0068*/ 	.byte	0x04, 0x36
        /*006a*/ 	.short	(.L_427 - .L_426)
.L_426:
        /*006c*/ 	.word	0x00000008
.L_427:


//--------------------- .nv.info._Z15functionDShrinkPKfPfi --------------------------
	.section	.nv.info._Z15functionDShrinkPKfPfi,"",@"SHT_CUDA_INFO"
	.sectionflags	@""
	.align	4


	//----- nvinfo : EIATTR_CUDA_API_VERSION
	.align		4
        /*0000*/ 	.byte	0x04, 0x37
        /*0002*/ 	.short	(.L_429 - .L_428)
.L_428:
        /*0004*/ 	.word	0x00000082


	//----- nvinfo : EIATTR_KPARAM_INFO
	.align		4
.L_429:
        /*0008*/ 	.byte	0x04, 0x17
        /*000a*/ 	.short	(.L_431 - .L_430)
.L_430:
        /*000c*/ 	.word	0x00000000
        /*0010*/ 	.short	0x0002
        /*0012*/ 	.short	0x0010
        /*0014*/ 	.byte	0x00, 0xf0, 0x11, 0x00


	//----- nvinfo : EIATTR_KPARAM_INFO
	.align		4
.L_431:
        /*0018*/ 	.byte	0x04, 0x17
        /*001a*/ 	.short	(.L_433 - .L_432)
.L_432:
        /*001c*/ 	.word	0x00000000
        /*0020*/ 	.short	0x0001
        /*0022*/ 	.short	0x0008
        /*0024*/ 	.byte	0x00, 0xf0, 0x21, 0x00


	//----- nvinfo : EIATTR_KPARAM_INFO
	.align		4
.L_433:
        /*0028*/ 	.byte	0x04, 0x17
        /*002a*/ 	.short	(.L_435 - .L_434)
.L_434:
        /*002c*/ 	.word	0x00000000
        /*0030*/ 	.short	0x0000
        /*0032*/ 	.short	0x0000
        /*0034*/ 	.byte	0x00, 0xf0, 0x21, 0x00


	//----- nvinfo : EIATTR_SPARSE_MMA_MASK
	.align		4
.L_435:
        /*0038*/ 	.byte	0x03, 0x50
        /*003a*/ 	.short	0x0000


	//----- nvinfo : EIATTR_MAXREG_COUNT
	.align		4
        /*003c*/ 	.byte	0x03, 0x1b
        /*003e*/ 	.short	0x00ff


	//----- nvinfo : EIATTR_MERCURY_ISA_VERSION
	.align		4
        /*0040*/ 	.byte	0x03, 0x5f
        /*0042*/ 	.short	0x0101


	//----- nvinfo : EIATTR_VRC_CTA_INIT_COUNT
	.align		4
        /*0044*/ 	.byte	0x02, 0x4a
	.zero		1
	.zero		1


	//----- nvinfo : EIATTR_EXIT_INSTR_OFFSETS
	.align		4
        /*0048*/ 	.byte	0x04, 0x1c
        /*004a*/ 	.short	(.L_437 - .L_436)


	//   ....[0]....
.L_436:
        /*004c*/ 	.word	0x00000080


	//   ....[1]....
        /*0050*/ 	.word	0x000000e0


	//   ....[2]....
        /*0054*/ 	.word	0x00000100


	//   ....[3]....
        /*0058*/ 	.word	0x00000140


	//----- nvinfo : EIATTR_CBANK_PARAM_SIZE
	.align		4
.L_437:
        /*005c*/ 	.byte	0x03, 0x19
        /*005e*/ 	.short	0x0014


	//----- nvinfo : EIATTR_PARAM_CBANK
	.align		4
        /*0060*/ 	.byte	0x04, 0x0a
        /*0062*/ 	.short	(.L_439 - .L_438)
	.align		4
.L_438:
        /*0064*/ 	.word	index@(.nv.constant0._Z15functionDShrinkPKfPfi)
        /*0068*/ 	.short	0x0380
        /*006a*/ 	.short	0x0014


	//----- nvinfo : EIATTR_SW_WAR
	.align		4
.L_439:
        /*006c*/ 	.byte	0x04, 0x36
        /*006e*/ 	.short	(.L_441 - .L_440)
.L_440:
        /*0070*/ 	.word	0x00000008
.L_441:


//--------------------- .nv.info._Z14functionShrinkPKfPfi --------------------------
	.section	.nv.info._Z14functionShrinkPKfPfi,"",@"SHT_CUDA_INFO"
	.sectionflags	@""
	.align	4


	//----- nvinfo : EIATTR_CUDA_API_VERSION
	.align		4
        /*0000*/ 	.byte	0x04, 0x37
        /*0002*/ 	.short	(.L_443 - .L_442)
.L_442:
        /*0004*/ 	.word	0x00000082


	//----- nvinfo : EIATTR_KPARAM_INFO
	.align		4
.L_443:
        /*0008*/ 	.byte	0x04, 0x17
        /*000a*/ 	.short	(.L_445 - .L_444)
.L_444:
        /*000c*/ 	.word	0x00000000
        /*0010*/ 	.short	0x0002
        /*0012*/ 	.short	0x0010
        /*0014*/ 	.byte	0x00, 0xf0, 0x11, 0x00


	//----- nvinfo : EIATTR_KPARAM_INFO
	.align		4
.L_445:
        /*0018*/ 	.byte	0x04, 0x17
        /*001a*/ 	.short	(.L_447 - .L_446)
.L_446:
        /*001c*/ 	.word	0x00000000
        /*0020*/ 	.short	0x0001
        /*0022*/ 	.short	0x0008
        /*0024*/ 	.byte	0x00, 0xf0, 0x21, 0x00


	//----- nvinfo : EIATTR_KPARAM_INFO
	.align		4
.L_447:
        /*0028*/ 	.byte	0x04, 0x17
        /*002a*/ 	.short	(.L_449 - .L_448)
.L_448:
        /*002c*/ 	.word	0x00000000
        /*0030*/ 	.short	0x0000
        /*0032*/ 	.short	0x0000
        /*0034*/ 	.byte	0x00, 0xf0, 0x21, 0x00


	//----- nvinfo : EIATTR_SPARSE_MMA_MASK
	.align		4
.L_449:
        /*0038*/ 	.byte	0x03, 0x50
        /*003a*/ 	.short	0x0000


	//----- nvinfo : EIATTR_MAXREG_COUNT
	.align		4
        /*003c*/ 	.byte	0x03, 0x1b
        /*003e*/ 	.short	0x00ff


	//----- nvinfo : EIATTR_MERCURY_ISA_VERSION
	.align		4
        /*0040*/ 	.byte	0x03, 0x5f
        /*0042*/ 	.short	0x0101


	//----- nvinfo : EIATTR_VRC_CTA_INIT_COUNT
	.align		4
        /*0044*/ 	.byte	0x02, 0x4a
	.zero		1
	.zero		1


	//----- nvinfo : EIATTR_EXIT_INSTR_OFFSETS
	.align		4
        /*0048*/ 	.byte	0x04, 0x1c
        /*004a*/ 	.short	(.L_451 - .L_450)


	//   ....[0]....
.L_450:
        /*004c*/ 	.word	0x00000080


	//   ....[1]....
        /*0050*/ 	.word	0x00000130


	//   ....[2]....
        /*0054*/ 	.word	0x00000180


	//----- nvinfo : EIATTR_CBANK_PARAM_SIZE
	.align		4
.L_451:
        /*0058*/ 	.byte	0x03, 0x19
        /*005a*/ 	.short	0x0014


	//----- nvinfo : EIATTR_PARAM_CBANK
	.align		4
        /*005c*/ 	.byte	0x04, 0x0a
        /*005e*/ 	.short	(.L_453 - .L_452)
	.align		4
.L_452:
        /*0060*/ 	.word	index@(.nv.constant0._Z14functionShrinkPKfPfi)
        /*0064*/ 	.short	0x0380
        /*0066*/ 	.short	0x0014


	//----- nvinfo : EIATTR_SW_WAR
	.align		4
.L_453:
        /*0068*/ 	.byte	0x04, 0x36
        /*006a*/ 	.short	(.L_455 - .L_454)
.L_454:
        /*006c*/ 	.word	0x00000008
.L_455:


//--------------------- .nv.callgraph             --------------------------
	.section	.nv.callgraph,"",@"SHT_CUDA_CALLGRAPH"
	.align	4
	.sectionentsize	8
	.align		4
        /*0000*/ 	.word	0x00000000
	.align		4
        /*0004*/ 	.word	0xffffffff
	.align		4
        /*0008*/ 	.word	0x00000000
	.align		4
        /*000c*/ 	.word	0xfffffffe
	.align		4
        /*0010*/ 	.word	0x00000000
	.align		4
        /*0014*/ 	.word	0xfffffffd
	.align		4
        /*0018*/ 	.word	0x00000000
	.align		4
        /*001c*/ 	.word	0xfffffffc


//--------------------- .text._Z16k_sum_parexemplePfPKfii --------------------------
	.section	.text._Z16k_sum_parexemplePfPKfii,"ax",@progbits
	.align	128
.text._Z16k_sum_parexemplePfPKfii:
        .type           _Z16k_sum_parexemplePfPKfii,@function
        .size           _Z16k_sum_parexemplePfPKfii,(.L_x_39 - _Z16k_sum_parexemplePfPKfii)
        .other          _Z16k_sum_parexemplePfPKfii,@"STO_CUDA_ENTRY STV_DEFAULT"
_Z16k_sum_parexemplePfPKfii:
[----:B------:R-:W-:Y:S01]  /*0000*/  LDC R1, c[0x0][0x37c] ;  /* 0x0000df00ff017b82 */ /* 0x000fe20000000800 */
[----:B------:R-:W0:Y:S07]  /*0010*/  S2R R5, SR_CTAID.X ;  /* 0x0000000000057919 */ /* 0x000e2e0000002500 */
[----:B------:R-:W1:Y:S01]  /*0020*/  LDC.64 R2, c[0x0][0x390] ;  /* 0x0000e400ff027b82 */ /* 0x000e620000000a00 */
[----:B------:R-:W2:Y:S01]  /*0030*/  S2R R0, SR_TID.X ;  /* 0x0000000000007919 */ /* 0x000ea20000002100 */
[----:B-1----:R-:W-:Y:S01]  /*0040*/  IMAD R4, R3, R2, RZ ;  /* 0x0000000203047224 */ /* 0x002fe200078e02ff */
[----:B0-----:R-:W-:-:S02]  /*0050*/  LOP3.LUT R5, R5, 0xffff, RZ, 0xc0, !PT ;  /* 0x0000ffff05057812 */ /* 0x001fc400078ec0ff */
[----:B--2---:R-:W-:-:S05]  /*0060*/  LOP3.LUT R0, R0, 0xffff, RZ, 0xc0, !PT ;  /* 0x0000ffff00007812 */ /* 0x004fca00078ec0ff */
[----:B------:R-:W-:-:S05]  /*0070*/  IMAD R3, R5, 0x400, R0 ;  /* 0x0000040005037824 */ /* 0x000fca00078e0200 */
[----:B------:R-:W-:-:S13]  /*0080*/  ISETP.GE.AND P0, PT, R3, R4, PT ;  /* 0x000000040300720c */ /* 0x000fda0003f06270 */
[----:B------:R-:W-:Y:S05]  /*0090*/  @P0 EXIT ;  /* 0x000000000000094d */ /* 0x000fea0003800000 */
[----:B------:R-:W-:Y:S01]  /*00a0*/  IABS R9, R2 ;  /* 0x0000000200097213 */ /* 0x000fe20000000000 */
[----:B------:R-:W0:Y:S01]  /*00b0*/  LDCU.64 UR4, c[0x0][0x358] ;  /* 0x00006b00ff0477ac */ /* 0x000e220008000a00 */
[----:B------:R-:W-:Y:S02]  /*00c0*/  ISETP.GE.AND P2, PT, R3, RZ, PT ;  /* 0x000000ff0300720c */ /* 0x000fe40003f46270 */
[----:B------:R-:W1:Y:S08]  /*00d0*/  I2F.RP R0, R9 ;  /* 0x0000000900007306 */ /* 0x000e700000209400 */
[----:B-1----:R-:W1:Y:S02]  /*00e0*/  MUFU.RCP R0, R0 ;  /* 0x0000000000007308 */ /* 0x002e640000001000 */
[----:B-1----:R-:W-:-:S06]  /*00f0*/  VIADD R4, R0, 0xffffffe ;  /* 0x0ffffffe00047836 */ /* 0x002fcc0000000000 */
[----:B------:R1:W2:Y:S02]  /*0100*/  F2I.FTZ.U32.TRUNC.NTZ R5, R4 ;  /* 0x0000000400057305 */ /* 0x0002a4000021f000 */
[----:B-1----:R-:W-:Y:S01]  /*0110*/  IMAD.MOV.U32 R4, RZ, RZ, RZ ;  /* 0x000000ffff047224 */ /* 0x002fe200078e00ff */
[----:B--2---:R-:W-:-:S05]  /*0120*/  IADD3 R6, PT, PT, RZ, -R5, RZ ;  /* 0x80000005ff067210 */ /* 0x004fca0007ffe0ff */
[----:B------:R-:W-:Y:S01]  /*0130*/  IMAD R7, R6, R9, RZ ;  /* 0x0000000906077224 */ /* 0x000fe200078e02ff */
[----:B------:R-:W-:-:S03]  /*0140*/  IABS R6, R3 ;  /* 0x0000000300067213 */ /* 0x000fc60000000000 */
[----:B------:R-:W-:-:S06]  /*0150*/  IMAD.HI.U32 R5, R5, R7, R4 ;  /* 0x0000000705057227 */ /* 0x000fcc00078e0004 */
[----:B------:R-:W-:-:S05]  /*0160*/  IMAD.HI.U32 R5, R5, R6, RZ ;  /* 0x0000000605057227 */ /* 0x000fca00078e00ff */
[----:B------:R-:W-:-:S05]  /*0170*/  IADD3 R5, PT, PT, -R5, RZ, RZ ;  /* 0x000000ff05057210 */ /* 0x000fca0007ffe1ff */
[C---:B------:R-:W-:Y:S02]  /*0180*/  IMAD R0, R9.reuse, R5, R6 ;  /* 0x0000000509007224 */ /* 0x040fe400078e0206 */
[----:B------:R-:W1:Y:S03]  /*0190*/  LDC.64 R4, c[0x0][0x388] ;  /* 0x0000e200ff047b82 */ /* 0x000e660000000a00 */
[----:B------:R-:W-:-:S05]  /*01a0*/  ISETP.GT.U32.AND P0, PT, R9, R0, PT ;  /* 0x000000000900720c */ /* 0x000fca0003f04070 */
[----:B------:R-:W2:Y:S08]  /*01b0*/  LDC.64 R6, c[0x0][0x380] ;  /* 0x0000e000ff067b82 */ /* 0x000eb00000000a00 */
[----:B------:R-:W-:Y:S01]  /*01c0*/  @!P0 IMAD.IADD R0, R0, 0x1, -R9 ;  /* 0x0000000100008824 */ /* 0x000fe200078e0a09 */
[----:B------:R-:W-:-:S04]  /*01d0*/  ISETP.NE.AND P0, PT, R2, RZ, PT ;  /* 0x000000ff0200720c */ /* 0x000fc80003f05270 */
[----:B------:R-:W-:Y:S01]  /*01e0*/  ISETP.GT.U32.AND P1, PT, R9, R0, PT ;  /* 0x000000000900720c */ /* 0x000fe20003f24070 */
[----:B-1----:R-:W-:-:S06]  /*01f0*/  IMAD.WIDE R4, R3, 0x4, R4 ;  /* 0x0000000403047825 */ /* 0x002fcc00078e0204 */
[----:B0-----:R-:W3:Y:S06]  /*0200*/  LDG.E R5, desc[UR4][R4.64] ;  /* 0x0000000404057981 */ /* 0x001eec000c1e1900 */
[----:B------:R-:W-:-:S05]  /*0210*/  @!P1 IADD3 R0, PT, PT, R0, -R9, RZ ;  /* 0x8000000900009210 */ /* 0x000fca0007ffe0ff */
[----:B------:R-:W-:Y:S01]  /*0220*/  @!P2 IMAD.MOV R0, RZ, RZ, -R0 ;  /* 0x000000ffff00a224 */ /* 0x000fe200078e0a00 */
[----:B------:R-:W-:-:S05]  /*0230*/  @!P0 LOP3.LUT R0, RZ, R2, RZ, 0x33, !PT ;  /* 0x00000002ff008212 */ /* 0x000fca00078e33ff */
[----:B--2---:R-:W-:-:S05]  /*0240*/  IMAD.WIDE R2, R0, 0x4, R6 ;  /* 0x0000000400027825 */ /* 0x004fca00078e0206 */
[----:B------:R-:W3:Y:S02]  /*0250*/  LDG.E R0, desc[UR4][R2.64] ;  /* 0x0000000402007981 */ /* 0x000ee4000c1e1900 */
[----:B---3--:R-:W-:-:S05]  /*0260*/  FADD.FTZ R7, R0, R5 ;  /* 0x0000000500077221 */ /* 0x008fca0000010000 */
[----:B------:R-:W-:Y:S01]  /*0270*/  STG.E desc[UR4][R2.64], R7 ;  /* 0x0000000702007986 */ /* 0x000fe2000c101904 */
[----:B------:R-:W-:Y:S05]  /*0280*/  EXIT ;  /* 0x000000000000794d */ /* 0x000fea0003800000 */
.L_x_0:
[----:B------:R-:W-:-:S00]  /*0290*/  BRA `(.L_x_0) ;  /* 0xfffffffc00fc7947 */ /* 0x000fc0000383ffff */
[----:B------:R-:W-:-:S00]  /*02a0*/  NOP ;  /* 0x0000000000007918 */ /* 0x000fc00000000000 */
        /* <DEDUP_REMOVED lines=13> */
.L_x_39:


//--------------------- .text._Z14k_l2norm_deltaPfPKfS1_ii --------------------------
	.section	.text._Z14k_l2norm_deltaPfPKfS1_ii,"ax",@progbits
	.align	128
.text._Z14k_l2norm_deltaPfPKfS1_ii:
        .type           _Z14k_l2norm_deltaPfPKfS1_ii,@function
        .size           _Z14k_l2norm_deltaPfPKfS1_ii,(.L_x_40 - _Z14k_l2norm_deltaPfPKfS1_ii)
        .other          _Z14k_l2norm_deltaPfPKfS1_ii,@"STO_CUDA_ENTRY STV_DEFAULT"
_Z14k_l2norm_deltaPfPKfS1_ii:
        /* <DEDUP_REMOVED lines=12> */
[----:B------:R-:W-:Y:S02]  /*00c0*/  IABS R6, R0 ;  /* 0x0000000000067213 */ /* 0x000fe40000000000 */
[----:B------:R-:W1:Y:S01]  /*00d0*/  I2F.RP R3, R8 ;  /* 0x0000000800037306 */ /* 0x000e620000209400 */
[----:B------:R-:W-:-:S07]  /*00e0*/  ISETP.GE.AND P2, PT, R0, RZ, PT ;  /* 0x000000ff0000720c */ /* 0x000fce0003f46270 */
[----:B-1----:R-:W1:Y:S02]  /*00f0*/  MUFU.RCP R3, R3 ;  /* 0x0000000300037308 */ /* 0x002e640000001000 */
[----:B-1----:R-:W-:-:S06]  /*0100*/  VIADD R4, R3, 0xffffffe ;  /* 0x0ffffffe03047836 */ /* 0x002fcc0000000000 */
[----:B------:R1:W2:Y:S02]  /*0110*/  F2I.FTZ.U32.TRUNC.NTZ R5, R4 ;  /* 0x0000000400057305 */ /* 0x0002a4000021f000 */
[----:B-1----:R-:W-:Y:S01]  /*0120*/  IMAD.MOV.U32 R4, RZ, RZ, RZ ;  /* 0x000000ffff047224 */ /* 0x002fe200078e00ff */
[----:B--2---:R-:W-:-:S05]  /*0130*/  IADD3 R7, PT, PT, RZ, -R5, RZ ;  /* 0x80000005ff077210 */ /* 0x004fca0007ffe0ff */
[----:B------:R-:W-:-:S04]  /*0140*/  IMAD R7, R7, R8, RZ ;  /* 0x0000000807077224 */ /* 0x000fc800078e02ff */
        /* <DEDUP_REMOVED lines=12> */
[----:B------:R-:W-:-:S04]  /*0210*/  @!P1 IADD3 R3, PT, PT, R3, -R8, RZ ;  /* 0x8000000803039210 */ /* 0x000fc80007ffe0ff */
[----:B------:R-:W-:Y:S02]  /*0220*/  @!P2 IADD3 R3, PT, PT, -R3, RZ, RZ ;  /* 0x000000ff0303a210 */ /* 0x000fe40007ffe1ff */
[----:B------:R-:W-:-:S05]  /*0230*/  @!P0 LOP3.LUT R3, RZ, R2, RZ, 0x33, !PT ;  /* 0x00000002ff038212 */ /* 0x000fca00078e33ff */
[----:B--2---:R-:W-:Y:S02]  /*0240*/  IMAD.WIDE R2, R3, 0x4, R6 ;  /* 0x0000000403027825 */ /* 0x004fe400078e0206 */
[----:B------:R-:W0:Y:S04]  /*0250*/  LDC.64 R6, c[0x0][0x380] ;  /* 0x0000e000ff067b82 */ /* 0x000e280000000a00 */
[----:B------:R-:W3:Y:S01]  /*0260*/  LDG.E R2, desc[UR4][R2.64] ;  /* 0x0000000402027981 */ /* 0x000ee2000c1e1900 */
[----:B0-----:R-:W-:-:S04]  /*0270*/  IMAD.WIDE R6, R0, 0x4, R6 ;  /* 0x0000000400067825 */ /* 0x001fc800078e0206 */
[----:B---3--:R-:W-:-:S05]  /*0280*/  FMUL.FTZ R9, R2, R5 ;  /* 0x0000000502097220 */ /* 0x008fca0000410000 */
[----:B------:R-:W-:Y:S01]  /*0290*/  STG.E desc[UR4][R6.64], R9 ;  /* 0x0000000906007986 */ /* 0x000fe2000c101904 */
[----:B------:R-:W-:Y:S05]  /*02a0*/  EXIT ;  /* 0x000000000000794d */ /* 0x000fea0003800000 */
.L_x_1:
        /* <DEDUP_REMOVED lines=13> */
.L_x_40:


//--------------------- .text._Z8k_squarePfPKfi   --------------------------
	.section	.text._Z8k_squarePfPKfi,"ax",@progbits
	.align	128
.text._Z8k_squarePfPKfi:
        .type           _Z8k_squarePfPKfi,@function
        .size           _Z8k_squarePfPKfi,(.L_x_41 - _Z8k_squarePfPKfi)
        .other          _Z8k_squarePfPKfi,@"STO_CUDA_ENTRY STV_DEFAULT"
_Z8k_squarePfPKfi:
[----:B------:R-:W-:Y:S01]  /*0000*/  LDC R1, c[0x0][0x37c] ;  /* 0x0000df00ff017b82 */ /* 0x000fe20000000800 */
[----:B------:R-:W0:Y:S01]  /*0010*/  S2R R7, SR_CTAID.X ;  /* 0x0000000000077919 */ /* 0x000e220000002500 */
[----:B------:R-:W1:Y:S01]  /*0020*/  LDCU UR4, c[0x0][0x390] ;  /* 0x00007200ff0477ac */ /* 0x000e620008000800 */
[----:B------:R-:W2:Y:S01]  /*0030*/  S2R R0, SR_TID.X ;  /* 0x0000000000007919 */ /* 0x000ea20000002100 */
[----:B0-----:R-:W-:Y:S02]  /*0040*/  LOP3.LUT R7, R7, 0xffff, RZ, 0xc0, !PT ;  /* 0x0000ffff07077812 */ /* 0x001fe400078ec0ff */
[----:B--2---:R-:W-:-:S04]  /*0050*/  LOP3.LUT R0, R0, 0xffff, RZ, 0xc0, !PT ;  /* 0x0000ffff00007812 */ /* 0x004fc800078ec0ff */
[----:B------:R-:W-:-:S04]  /*0060*/  LEA R7, R7, R0, 0xa ;  /* 0x0000000007077211 */ /* 0x000fc800078e50ff */
[----:B-1----:R-:W-:-:S13]  /*0070*/  ISETP.GE.AND P0, PT, R7, UR4, PT ;  /* 0x0000000407007c0c */ /* 0x002fda000bf06270 */
[----:B------:R-:W-:Y:S05]  /*0080*/  @P0 EXIT ;  /* 0x000000000000094d */ /* 0x000fea0003800000 */
[----:B------:R-:W0:Y:S01]  /*0090*/  LDC.64 R2, c[0x0][0x388] ;  /* 0x0000e200ff027b82 */ /* 0x000e220000000a00 */
[----:B------:R-:W1:Y:S07]  /*00a0*/  LDCU.64 UR4, c[0x0][0x358] ;  /* 0x00006b00ff0477ac */ /* 0x000e6e0008000a00 */
[----:B------:R-:W2:Y:S01]  /*00b0*/  LDC.64 R4, c[0x0][0x380] ;  /* 0x0000e000ff047b82 */ /* 0x000ea20000000a00 */
[----:B0-----:R-:W-:-:S06]  /*00c0*/  IMAD.WIDE R2, R7, 0x4, R2 ;  /* 0x0000000407027825 */ /* 0x001fcc00078e0202 */
[----:B-1----:R-:W3:Y:S01]  /*00d0*/  LDG.E R2, desc[UR4][R2.64] ;  /* 0x0000000402027981 */ /* 0x002ee2000c1e1900 */
[----:B--2---:R-:W-:-:S04]  /*00e0*/  IMAD.WIDE R4, R7, 0x4, R4 ;  /* 0x0000000407047825 */ /* 0x004fc800078e0204 */
[----:B---3--:R-:W-:-:S05]  /*00f0*/  FMUL.FTZ R7, R2, R2 ;  /* 0x0000000202077220 */ /* 0x008fca0000410000 */
[----:B------:R-:W-:Y:S01]  /*0100*/  STG.E desc[UR4][R4.64], R7 ;  /* 0x0000000704007986 */ /* 0x000fe2000c101904 */
[----:B------:R-:W-:Y:S05]  /*0110*/  EXIT ;  /* 0x000000000000794d */ /* 0x000fea0003800000 */
.L_x_2:
        /* <DEDUP_REMOVED lines=14> */
.L_x_41:


//--------------------- .text._Z10k_negativePfPKfi --------------------------
	.section	.text._Z10k_negativePfPKfi,"ax",@progbits
	.align	128
.text._Z10k_negativePfPKfi:
        .type           _Z10k_negativePfPKfi,@function
        .size           _Z10k_negativePfPKfi,(.L_x_42 - _Z10k_negativePfPKfi)
        .other          _Z10k_negativePfPKfi,@"STO_CUDA_ENTRY STV_DEFAULT"
_Z10k_negativePfPKfi:
        /* <DEDUP_REMOVED lines=15> */
[----:B---3--:R-:W-:-:S05]  /*00f0*/  FADD.FTZ R7, -R2, -RZ ;  /* 0x800000ff02077221 */ /* 0x008fca0000010100 */
[----:B------:R-:W-:Y:S01]  /*0100*/  STG.E desc[UR4][R4.64], R7 ;  /* 0x0000000704007986 */ /* 0x000fe2000c101904 */
[----:B------:R-:W-:Y:S05]  /*0110*/  EXIT ;  /* 0x000000000000794d */ /* 0x000fea0003800000 */
.L_x_3:
        /* <DEDUP_REMOVED lines=14> */
.L_x_42:


//--------------------- .text._Z10k_additionPfPKfS1_i --------------------------
	.section	.text._Z10k_additionPfPKfS1_i,"ax",@progbits
	.align	128
.text._Z10k_additionPfPKfS1_i:
        .type           _Z10k_additionPfPKfS1_i,@function
        .size           _Z10k_additionPfPKfS1_i,(.L_x_43 - _Z10k_additionPfPKfS1_i)
        .other          _Z10k_additionPfPKfS1_i,@"STO_CUDA_ENTRY STV_DEFAULT"
_Z10k_additionPfPKfS1_i:
        /* <DEDUP_REMOVED lines=11> */
[----:B------:R-:W2:Y:S08]  /*00b0*/  LDC.64 R4, c[0x0][0x390] ;  /* 0x0000e400ff047b82 */ /* 0x000eb00000000a00 */
[----:B------:R-:W3:Y:S01]  /*00c0*/  LDC.64 R6, c[0x0][0x380] ;  /* 0x0000e000ff067b82 */ /* 0x000ee20000000a00 */
[----:B0-----:R-:W-:-:S06]  /*00d0*/  IMAD.WIDE R2, R9, 0x4, R2 ;  /* 0x0000000409027825 */ /* 0x001fcc00078e0202 */
[----:B-1----:R-:W4:Y:S01]  /*00e0*/  LDG.E R2, desc[UR4][R2.64] ;  /* 0x0000000402027981 */ /* 0x002f22000c1e1900 */
[----:B--2---:R-:W-:-:S06]  /*00f0*/  IMAD.WIDE R4, R9, 0x4, R4 ;  /* 0x0000000409047825 */ /* 0x004fcc00078e0204 */
[----:B------:R-:W4:Y:S01]  /*0100*/  LDG.E R5, desc[UR4][R4.64] ;  /* 0x0000000404057981 */ /* 0x000f22000c1e1900 */
[----:B---3--:R-:W-:-:S04]  /*0110*/  IMAD.WIDE R6, R9, 0x4, R6 ;  /* 0x0000000409067825 */ /* 0x008fc800078e0206 */
[----:B----4-:R-:W-:-:S05]  /*0120*/  FADD.FTZ R9, R2, R5 ;  /* 0x0000000502097221 */ /* 0x010fca0000010000 */
[----:B------:R-:W-:Y:S01]  /*0130*/  STG.E desc[UR4][R6.64], R9 ;  /* 0x0000000906007986 */ /* 0x000fe2000c101904 */
[----:B------:R-:W-:Y:S05]  /*0140*/  EXIT ;  /* 0x000000000000794d */ /* 0x000fea0003800000 */
.L_x_4:
        /* <DEDUP_REMOVED lines=11> */
.L_x_43:


//--------------------- .text._Z12k_differencePfPKfS1_i --------------------------
	.section	.text._Z12k_differencePfPKfS1_i,"ax",@progbits
	.align	128
.text._Z12k_differencePfPKfS1_i:
        .type           _Z12k_differencePfPKfS1_i,@function
        .size           _Z12k_differencePfPKfS1_i,(.L_x_44 - _Z12k_differencePfPKfS1_i)
        .other          _Z12k_differencePfPKfS1_i,@"STO_CUDA_ENTRY STV_DEFAULT"
_Z12k_differencePfPKfS1_i:
        /* <DEDUP_REMOVED lines=18> */
[----:B----4-:R-:W-:-:S05]  /*0120*/  FADD.FTZ R9, R2, -R5 ;  /* 0x8000000502097221 */ /* 0x010fca0000010000 */
[----:B------:R-:W-:Y:S01]  /*0130*/  STG.E desc[UR4][R6.64], R9 ;  /* 0x0000000906007986 */ /* 0x000fe2000c101904 */
[----:B------:R-:W-:Y:S05]  /*0140*/  EXIT ;  /* 0x000000000000794d */ /* 0x000fea0003800000 */
.L_x_5:
        /* <DEDUP_REMOVED lines=11> */
.L_x_44:


//--------------------- .text._Z12k_dhingelossPfPKfS1_i --------------------------
	.section	.text._Z12k_dhingelossPfPKfS1_i,"ax",@progbits
	.align	128
.text._Z12k_dhingelossPfPKfS1_i:
        .type           _Z12k_dhingelossPfPKfS1_i,@function
        .size           _Z12k_dhingelossPfPKfS1_i,(.L_x_45 - _Z12k_dhingelossPfPKfS1_i)
        .other          _Z12k_dhingelossPfPKfS1_i,@"STO_CUDA_ENTRY STV_DEFAULT"
_Z12k_dhingelossPfPKfS1_i:
        /* <DEDUP_REMOVED lines=18> */
[----:B----4-:R-:W-:-:S05]  /*0120*/  FMUL.FTZ R0, R2, R7 ;  /* 0x0000000702007220 */ /* 0x010fca0000410000 */
[----:B------:R-:W-:-:S13]  /*0130*/  FSETP.GEU.FTZ.AND P0, PT, R0, 1, PT ;  /* 0x3f8000000000780b */ /* 0x000fda0003f1e000 */
[----:B------:R-:W-:-:S05]  /*0140*/  @!P0 FADD.FTZ R9, -R2, -RZ ;  /* 0x800000ff02098221 */ /* 0x000fca0000010100 */
[----:B------:R0:W-:Y:S01]  /*0150*/  @!P0 STG.E desc[UR4][R4.64], R9 ;  /* 0x0000000904008986 */ /* 0x0001e2000c101904 */
[----:B------:R-:W-:Y:S05]  /*0160*/  @!P0 EXIT ;  /* 0x000000000000894d */ /* 0x000fea0003800000 */
[----:B------:R-:W-:Y:S01]  /*0170*/  STG.E desc[UR4][R4.64], RZ ;  /* 0x000000ff04007986 */ /* 0x000fe2000c101904 */
[----:B------:R-:W-:Y:S05]  /*0180*/  EXIT ;  /* 0x000000000000794d */ /* 0x000fea0003800000 */
.L_x_6:
        /* <DEDUP_REMOVED lines=15> */
.L_x_45:


//--------------------- .text._Z6k_fillPffi       --------------------------
	.section	.text._Z6k_fillPffi,"ax",@progbits
	.align	128
.text._Z6k_fillPffi:
        .type           _Z6k_fillPffi,@function
        .size           _Z6k_fillPffi,(.L_x_46 - _Z6k_fillPffi)
        .other          _Z6k_fillPffi,@"STO_CUDA_ENTRY STV_DEFAULT"
_Z6k_fillPffi:
[----:B------:R-:W-:Y:S01]  /*0000*/  LDC R1, c[0x0][0x37c] ;  /* 0x0000df00ff017b82 */ /* 0x000fe20000000800 */
[----:B------:R-:W0:Y:S01]  /*0010*/  S2R R5, SR_CTAID.X ;  /* 0x0000000000057919 */ /* 0x000e220000002500 */
[----:B------:R-:W1:Y:S01]  /*0020*/  LDCU UR4, c[0x0][0x38c] ;  /* 0x00007180ff0477ac */ /* 0x000e620008000800 */
[----:B------:R-:W2:Y:S01]  /*0030*/  S2R R0, SR_TID.X ;  /* 0x0000000000007919 */ /* 0x000ea20000002100 */
[----:B0-----:R-:W-:Y:S02]  /*0040*/  LOP3.LUT R5, R5, 0xffff, RZ, 0xc0, !PT ;  /* 0x0000ffff05057812 */ /* 0x001fe400078ec0ff */
[----:B--2---:R-:W-:-:S05]  /*0050*/  LOP3.LUT R0, R0, 0xffff, RZ, 0xc0, !PT ;  /* 0x0000ffff00007812 */ /* 0x004fca00078ec0ff */
[----:B------:R-:W-:-:S05]  /*0060*/  IMAD R5, R5, 0x400, R0 ;  /* 0x0000040005057824 */ /* 0x000fca00078e0200 */
[----:B-1----:R-:W-:-:S13]  /*0070*/  ISETP.GE.AND P0, PT, R5, UR4, PT ;  /* 0x0000000405007c0c */ /* 0x002fda000bf06270 */
[----:B------:R-:W-:Y:S05]  /*0080*/  @P0 EXIT ;  /* 0x000000000000094d */ /* 0x000fea0003800000 */
[----:B------:R-:W0:Y:S01]  /*0090*/  LDC.64 R2, c[0x0][0x380] ;  /* 0x0000e000ff027b82 */ /* 0x000e220000000a00 */
[----:B------:R-:W1:Y:S07]  /*00a0*/  LDCU.64 UR4, c[0x0][0x358] ;  /* 0x00006b00ff0477ac */ /* 0x000e6e0008000a00 */
[----:B------:R-:W1:Y:S01]  /*00b0*/  LDC R7, c[0x0][0x388] ;  /* 0x0000e200ff077b82 */ /* 0x000e620000000800 */
[----:B0-----:R-:W-:-:S05]  /*00c0*/  IMAD.WIDE R2, R5, 0x4, R2 ;  /* 0x0000000405027825 */ /* 0x001fca00078e0202 */
[----:B-1----:R-:W-:Y:S01]  /*00d0*/  STG.E desc[UR4][R2.64], R7 ;  /* 0x0000000702007986 */ /* 0x002fe2000c101904 */
[----:B------:R-:W-:Y:S05]  /*00e0*/  EXIT ;  /* 0x000000000000794d */ /* 0x000fea0003800000 */
.L_x_7:
        /* <DEDUP_REMOVED lines=9> */
.L_x_46:


//--------------------- .text._Z11k_hingelossPfPKfS1_i --------------------------
	.section	.text._Z11k_hingelossPfPKfS1_i,"ax",@progbits
	.align	128
.text._Z11k_hingelossPfPKfS1_i:
        .type           _Z11k_hingelossPfPKfS1_i,@function
        .size           _Z11k_hingelossPfPKfS1_i,(.L_x_47 - _Z11k_hingelossPfPKfS1_i)
        .other          _Z11k_hingelossPfPKfS1_i,@"STO_CUDA_ENTRY STV_DEFAULT"
_Z11k_hingelossPfPKfS1_i:
        /* <DEDUP_REMOVED lines=18> */
[----:B----4-:R-:W-:-:S04]  /*0120*/  FMUL.FTZ R0, R2, R5 ;  /* 0x0000000502007220 */ /* 0x010fc80000410000 */
[C---:B------:R-:W-:Y:S01]  /*0130*/  FADD.FTZ R8, -R0.reuse, 1 ;  /* 0x3f80000000087421 */ /* 0x040fe20000010100 */
[----:B------:R-:W-:-:S04]  /*0140*/  FSETP.GEU.FTZ.AND P0, PT, R0, 1, PT ;  /* 0x3f8000000000780b */ /* 0x000fc80003f1e000 */
[----:B------:R-:W-:-:S05]  /*0150*/  FSEL R9, R8, RZ, !P0 ;  /* 0x000000ff08097208 */ /* 0x000fca0004000000 */
[----:B------:R-:W-:Y:S01]  /*0160*/  STG.E desc[UR4][R6.64], R9 ;  /* 0x0000000906007986 */ /* 0x000fe2000c101904 */
[----:B------:R-:W-:Y:S05]  /*0170*/  EXIT ;  /* 0x000000000000794d */ /* 0x000fea0003800000 */
.L_x_8:
        /* <DEDUP_REMOVED lines=16> */
.L_x_47:


//--------------------- .text._Z12k_squareLossPfPKfS1_i --------------------------
	.section	.text._Z12k_squareLossPfPKfS1_i,"ax",@progbits
	.align	128
.text._Z12k_squareLossPfPKfS1_i:
        .type           _Z12k_squareLossPfPKfS1_i,@function
        .size           _Z12k_squareLossPfPKfS1_i,(.L_x_48 - _Z12k_squareLossPfPKfS1_i)
        .other          _Z12k_squareLossPfPKfS1_i,@"STO_CUDA_ENTRY STV_DEFAULT"
_Z12k_squareLossPfPKfS1_i:
        /* <DEDUP_REMOVED lines=18> */
[----:B----4-:R-:W-:-:S04]  /*0120*/  FADD.FTZ R0, R2, -R5 ;  /* 0x8000000502007221 */ /* 0x010fc80000010000 */
[----:B------:R-:W-:-:S05]  /*0130*/  FMUL.FTZ R9, R0, R0 ;  /* 0x0000000000097220 */ /* 0x000fca0000410000 */
[----:B------:R-:W-:Y:S01]  /*0140*/  STG.E desc[UR4][R6.64], R9 ;  /* 0x0000000906007986 */ /* 0x000fe2000c101904 */
[----:B------:R-:W-:Y:S05]  /*0150*/  EXIT ;  /* 0x000000000000794d */ /* 0x000fea0003800000 */
.L_x_9:
        /* <DEDUP_REMOVED lines=10> */
.L_x_48:


//--------------------- .text._Z26kmultiplicationTermeATermePfPKfi --------------------------
	.section	.text._Z26kmultiplicationTermeATermePfPKfi,"ax",@progbits
	.align	128
.text._Z26kmultiplicationTermeATermePfPKfi:
        .type           _Z26kmultiplicationTermeATermePfPKfi,@function
        .size           _Z26kmultiplicationTermeATermePfPKfi,(.L_x_49 - _Z26kmultiplicationTermeATermePfPKfi)
        .other          _Z26kmultiplicationTermeATermePfPKfi,@"STO_CUDA_ENTRY STV_DEFAULT"
_Z26kmultiplicationTermeATermePfPKfi:
        /* <DEDUP_REMOVED lines=14> */
[----:B--2---:R-:W-:-:S05]  /*00e0*/  IMAD.WIDE R2, R7, 0x4, R2 ;  /* 0x0000000407027825 */ /* 0x004fca00078e0202 */
[----:B------:R-:W3:Y:S02]  /*00f0*/  LDG.E R0, desc[UR4][R2.64] ;  /* 0x0000000402007981 */ /* 0x000ee4000c1e1900 */
[----:B---3--:R-:W-:-:S05]  /*0100*/  FMUL.FTZ R7, R0, R5 ;  /* 0x0000000500077220 */ /* 0x008fca0000410000 */
[----:B------:R-:W-:Y:S01]  /*0110*/  STG.E desc[UR4][R2.64], R7 ;  /* 0x0000000702007986 */ /* 0x000fe2000c101904 */
[----:B------:R-:W-:Y:S05]  /*0120*/  EXIT ;  /* 0x000000000000794d */ /* 0x000fea0003800000 */
.L_x_10:
        /* <DEDUP_REMOVED lines=13> */
.L_x_49:


//--------------------- .text._Z17functionHingeLossPKfPfi --------------------------
	.section	.text._Z17functionHingeLossPKfPfi,"ax",@progbits
	.align	128
.text._Z17functionHingeLossPKfPfi:
        .type           _Z17functionHingeLossPKfPfi,@function
        .size           _Z17functionHingeLossPKfPfi,(.L_x_50 - _Z17functionHingeLossPKfPfi)
        .other          _Z17functionHingeLossPKfPfi,@"STO_CUDA_ENTRY STV_DEFAULT"
_Z17functionHingeLossPKfPfi:
[----:B------:R-:W-:Y:S01]  /*0000*/  LDC R1, c[0x0][0x37c] ;  /* 0x0000df00ff017b82 */ /* 0x000fe20000000800 */
[----:B------:R-:W0:Y:S07]  /*0010*/  S2R R0, SR_TID.X ;  /* 0x0000000000007919 */ /* 0x000e2e0000002100 */
[----:B------:R-:W1:Y:S01]  /*0020*/  LDC.64 R4, c[0x0][0x380] ;  /* 0x0000e000ff047b82 */ /* 0x000e620000000a00 */
[----:B------:R-:W2:Y:S01]  /*0030*/  LDCU.64 UR4, c[0x0][0x358] ;  /* 0x00006b00ff0477ac */ /* 0x000ea20008000a00 */
[----:B------:R-:W3:Y:S06]  /*0040*/  S2R R7, SR_CTAID.X ;  /* 0x0000000000077919 */ /* 0x000eec0000002500 */
[----:B------:R-:W4:Y:S01]  /*0050*/  LDC.64 R2, c[0x0][0x388] ;  /* 0x0000e200ff027b82 */ /* 0x000f220000000a00 */
[----:B0-----:R-:W-:-:S02]  /*0060*/  LOP3.LUT R0, R0, 0xffff, RZ, 0xc0, !PT ;  /* 0x0000ffff00007812 */ /* 0x001fc400078ec0ff */
[----:B---3--:R-:W-:-:S04]  /*0070*/  LOP3.LUT R7, R7, 0xffff, RZ, 0xc0, !PT ;  /* 0x0000ffff07077812 */ /* 0x008fc800078ec0ff */
[----:B------:R-:W-:-:S05]  /*0080*/  LEA R7, R7, R0, 0xa ;  /* 0x0000000007077211 */ /* 0x000fca00078e50ff */
[----:B-1----:R-:W-:-:S04]  /*0090*/  IMAD.WIDE R4, R7, 0x4, R4 ;  /* 0x0000000407047825 */ /* 0x002fc800078e0204 */
[----:B----4-:R-:W-:Y:S02]  /*00a0*/  IMAD.WIDE R2, R7, 0x4, R2 ;  /* 0x0000000407027825 */ /* 0x010fe400078e0202 */
[----:B--2---:R-:W2:Y:S04]  /*00b0*/  LDG.E R5, desc[UR4][R4.64] ;  /* 0x0000000404057981 */ /* 0x004ea8000c1e1900 */
[----:B------:R-:W2:Y:S02]  /*00c0*/  LDG.E R0, desc[UR4][R2.64] ;  /* 0x0000000402007981 */ /* 0x000ea4000c1e1900 */
[----:B--2---:R-:W-:-:S04]  /*00d0*/  FMUL.FTZ R0, R0, R5 ;  /* 0x0000000500007220 */ /* 0x004fc80000410000 */
[C---:B------:R-:W-:Y:S01]  /*00e0*/  FADD.FTZ R6, -R0.reuse, 1 ;  /* 0x3f80000000067421 */ /* 0x040fe20000010100 */
[----:B------:R-:W-:-:S04]  /*00f0*/  FSETP.GEU.FTZ.AND P0, PT, R0, 1, PT ;  /* 0x3f8000000000780b */ /* 0x000fc80003f1e000 */
[----:B------:R-:W-:-:S05]  /*0100*/  FSEL R7, R6, RZ, !P0 ;  /* 0x000000ff06077208 */ /* 0x000fca0004000000 */
[----:B------:R-:W-:Y:S01]  /*0110*/  STG.E desc[UR4][R2.64], R7 ;  /* 0x0000000702007986 */ /* 0x000fe2000c101904 */
[----:B------:R-:W-:Y:S05]  /*0120*/  EXIT ;  /* 0x000000000000794d */ /* 0x000fea0003800000 */
.L_x_11:
        /* <DEDUP_REMOVED lines=13> */
.L_x_50:


//--------------------- .text._Z12kerrorSquarePfPKfS1_S1_i --------------------------
	.section	.text._Z12kerrorSquarePfPKfS1_S1_i,"ax",@progbits
	.align	128
.text._Z12kerrorSquarePfPKfS1_S1_i:
        .type           _Z12kerrorSquarePfPKfS1_S1_i,@function
        .size           _Z12kerrorSquarePfPKfS1_S1_i,(.L_x_51 - _Z12kerrorSquarePfPKfS1_S1_i)
        .other          _Z12kerrorSquarePfPKfS1_S1_i,@"STO_CUDA_ENTRY STV_DEFAULT"
_Z12kerrorSquarePfPKfS1_S1_i:
        /* <DEDUP_REMOVED lines=13> */
[----:B0-----:R-:W-:-:S07]  /*00d0*/  IMAD.WIDE R4, R11, 0x4, R4 ;  /* 0x000000040b047825 */ /* 0x001fce00078e0204 */
[----:B------:R-:W0:Y:S01]  /*00e0*/  LDC.64 R8, c[0x0][0x380] ;  /* 0x0000e000ff087b82 */ /* 0x000e220000000a00 */
[----:B-1----:R-:W4:Y:S01]  /*00f0*/  LDG.E R4, desc[UR4][R4.64] ;  /* 0x0000000404047981 */ /* 0x002f22000c1e1900 */
[----:B--2---:R-:W-:-:S06]  /*0100*/  IMAD.WIDE R6, R11, 0x4, R6 ;  /* 0x000000040b067825 */ /* 0x004fcc00078e0206 */
[----:B------:R-:W4:Y:S01]  /*0110*/  LDG.E R7, desc[UR4][R6.64] ;  /* 0x0000000406077981 */ /* 0x000f22000c1e1900 */
[----:B---3--:R-:W-:-:S06]  /*0120*/  IMAD.WIDE R2, R11, 0x4, R2 ;  /* 0x000000040b027825 */ /* 0x008fcc00078e0202 */
[----:B------:R-:W2:Y:S01]  /*0130*/  LDG.E R2, desc[UR4][R2.64] ;  /* 0x0000000402027981 */ /* 0x000ea2000c1e1900 */
[----:B0-----:R-:W-:-:S04]  /*0140*/  IMAD.WIDE R8, R11, 0x4, R8 ;  /* 0x000000040b087825 */ /* 0x001fc800078e0208 */
[----:B----4-:R-:W-:-:S04]  /*0150*/  FADD.FTZ R13, R4, -R7 ;  /* 0x80000007040d7221 */ /* 0x010fc80000010000 */
[----:B--2---:R-:W-:-:S05]  /*0160*/  FMUL.FTZ R13, R2, R13 ;  /* 0x0000000d020d7220 */ /* 0x004fca0000410000 */
[----:B------:R-:W-:Y:S01]  /*0170*/  STG.E desc[UR4][R8.64], R13 ;  /* 0x0000000d08007986 */ /* 0x000fe2000c101904 */
[----:B------:R-:W-:Y:S05]  /*0180*/  EXIT ;  /* 0x000000000000794d */ /* 0x000fea0003800000 */
.L_x_12:
        /* <DEDUP_REMOVED lines=15> */
.L_x_51:


//--------------------- .text._Z17functionDLogisticPKfPfi --------------------------
	.section	.text._Z17functionDLogisticPKfPfi,"ax",@progbits
	.align	128
.text._Z17functionDLogisticPKfPfi:
        .type           _Z17functionDLogisticPKfPfi,@function
        .size           _Z17functionDLogisticPKfPfi,(.L_x_52 - _Z17functionDLogisticPKfPfi)
        .other          _Z17functionDLogisticPKfPfi,@"STO_CUDA_ENTRY STV_DEFAULT"
_Z17functionDLogisticPKfPfi:
[----:B------:R-:W-:Y:S01]  /*0000*/  LDC R1, c[0x0][0x37c] ;  /* 0x0000df00ff017b82 */ /* 0x000fe20000000800 */
[----:B------:R-:W0:Y:S01]  /*0010*/  S2R R0, SR_TID.X ;  /* 0x0000000000007919 */ /* 0x000e220000002100 */
[----:B------:R-:W1:Y:S01]  /*0020*/  LDCU UR4, c[0x0][0x390] ;  /* 0x00007200ff0477ac */ /* 0x000e620008000800 */
[----:B------:R-:W2:Y:S01]  /*0030*/  S2R R3, SR_CTAID.X ;  /* 0x0000000000037919 */ /* 0x000ea20000002500 */
[----:B0-----:R-:W-:Y:S02]  /*0040*/  LOP3.LUT R0, R0, 0xffff, RZ, 0xc0, !PT ;  /* 0x0000ffff00007812 */ /* 0x001fe400078ec0ff */
[----:B--2---:R-:W-:-:S05]  /*0050*/  LOP3.LUT R3, R3, 0xffff, RZ, 0xc0, !PT ;  /* 0x0000ffff03037812 */ /* 0x004fca00078ec0ff */
[----:B------:R-:W-:-:S05]  /*0060*/  IMAD R0, R3, 0x400, R0 ;  /* 0x0000040003007824 */ /* 0x000fca00078e0200 */
[----:B-1----:R-:W-:-:S13]  /*0070*/  ISETP.GE.AND P0, PT, R0, UR4, PT ;  /* 0x0000000400007c0c */ /* 0x002fda000bf06270 */
[----:B------:R-:W-:Y:S05]  /*0080*/  @P0 EXIT ;  /* 0x000000000000094d */ /* 0x000fea0003800000 */
[----:B------:R-:W0:Y:S01]  /*0090*/  LDC.64 R2, c[0x0][0x380] ;  /* 0x0000e000ff027b82 */ /* 0x000e220000000a00 */
[----:B------:R-:W1:Y:S01]  /*00a0*/  LDCU.64 UR4, c[0x0][0x358] ;  /* 0x00006b00ff0477ac */ /* 0x000e620008000a00 */
[----:B0-----:R-:W-:-:S06]  /*00b0*/  IMAD.WIDE R2, R0, 0x4, R2 ;  /* 0x0000000400027825 */ /* 0x001fcc00078e0202 */
[----:B-1----:R-:W2:Y:S01]  /*00c0*/  LDG.E R2, desc[UR4][R2.64] ;  /* 0x0000000402027981 */ /* 0x002ea2000c1e1900 */
[----:B------:R-:W-:Y:S01]  /*00d0*/  BSSY.RECONVERGENT B0, `(.L_x_13) ;  /* 0x0000011000007945 */ /* 0x000fe20003800200 */
[C---:B--2---:R-:W-:Y:S01]  /*00e0*/  FMUL.FTZ R4, R2.reuse, -1.4426950216293334961 ;  /* 0xbfb8aa3b02047820 */ /* 0x044fe20000410000 */
[C---:B------:R-:W-:Y:S02]  /*00f0*/  FSETP.GEU.FTZ.AND P1, PT, -R2.reuse, -105, PT ;  /* 0xc2d200000200780b */ /* 0x040fe40003f3e100 */
[----:B------:R-:W-:Y:S01]  /*0100*/  FSETP.GT.FTZ.AND P0, PT, -R2, 105, PT ;  /* 0x42d200000200780b */ /* 0x000fe20003f14100 */
[----:B------:R-:W0:Y:S02]  /*0110*/  FRND.FTZ.TRUNC R5, R4 ;  /* 0x0000000400057307 */ /* 0x000e24000021d000 */
[----:B0-----:R-:W-:-:S06]  /*0120*/  FFMA.FTZ R6, R5, -0.693145751953125, -R2 ;  /* 0xbf31720005067823 */ /* 0x001fcc0000010802 */
[----:B------:R-:W-:Y:S01]  /*0130*/  MUFU.EX2 R7, R5 ;  /* 0x0000000500077308 */ /* 0x000fe20000000800 */
[----:B------:R-:W-:-:S04]  /*0140*/  FFMA.FTZ R6, R5, -1.428606765330187045e-06, R6 ;  /* 0xb5bfbe8e05067823 */ /* 0x000fc80000010006 */
[----:B------:R-:W-:-:S06]  /*0150*/  FMUL.FTZ R8, R6, 1.4426950216293334961 ;  /* 0x3fb8aa3b06087820 */ /* 0x000fcc0000410000 */
[----:B------:R-:W0:Y:S02]  /*0160*/  MUFU.EX2 R8, R8 ;  /* 0x0000000800087308 */ /* 0x000e240000000800 */
[----:B0-----:R-:W-:-:S05]  /*0170*/  FMUL.FTZ R7, R8, R7 ;  /* 0x0000000708077220 */ /* 0x001fca0000410000 */
[----:B------:R-:W-:-:S04]  /*0180*/  FSEL R7, R7, RZ, P1 ;  /* 0x000000ff07077208 */ /* 0x000fc80000800000 */
[----:B------:R-:W-:-:S06]  /*0190*/  FSEL R3, R7, +INF , !P0 ;  /* 0x7f80000007037808 */ /* 0x000fcc0004000000 */
[----:B------:R-:W0:Y:S02]  /*01a0*/  F2F.F64.F32 R2, R3 ;  /* 0x0000000300027310 */ /* 0x000e240000201800 */
[----:B0-----:R-:W-:Y:S01]  /*01b0*/  DADD R6, R2, 1 ;  /* 0x3ff0000002067429 */ /* 0x001fe20000000000 */
[----:B------:R-:W-:-:S10]  /*01c0*/  MOV R2, 0x1e0 ;  /* 0x000001e000027802 */ /* 0x000fd40000000f00 */
[----:B------:R-:W-:Y:S05]  /*01d0*/  CALL.REL.NOINC `($__internal_1_$__cuda_sm20_rcp_f64_v3) ;  /* 0x0000000000cc7944 */ /* 0x000fea0003c00000 */
[----:B------:R-:W-:Y:S05]  /*01e0*/  BSYNC.RECONVERGENT B0 ;  /* 0x0000000000007941 */ /* 0x000fea0003800200 */
.L_x_13:
[----:B------:R-:W-:Y:S02]  /*01f0*/  IMAD.MOV.U32 R2, RZ, RZ, R8 ;  /* 0x000000ffff027224 */ /* 0x000fe400078e0008 */
[----:B------:R-:W-:Y:S02]  /*0200*/  IMAD.MOV.U32 R3, RZ, RZ, R9 ;  /* 0x000000ffff037224 */ /* 0x000fe400078e0009 */
[----:B------:R-:W0:Y:S02]  /*0210*/  LDC.64 R8, c[0x0][0x388] ;  /* 0x0000e200ff087b82 */ /* 0x000e240000000a00 */
[----:B------:R-:W1:Y:S08]  /*0220*/  F2F.F32.F64 R2, R2 ;  /* 0x0000000200027310 */ /* 0x000e700000301000 */
[----:B-1----:R-:W1:Y:S02]  /*0230*/  F2F.F64.F32 R4, R2 ;  /* 0x0000000200047310 */ /* 0x002e640000201800 */
[----:B-1----:R-:W-:-:S08]  /*0240*/  DADD R6, -R4, 1 ;  /* 0x3ff0000004067429 */ /* 0x002fd00000000100 */
[----:B------:R-:W-:Y:S01]  /*0250*/  DMUL R6, R4, R6 ;  /* 0x0000000604067228 */ /* 0x000fe20000000000 */
[----:B0-----:R-:W-:-:S09]  /*0260*/  IMAD.WIDE R4, R0, 0x4, R8 ;  /* 0x0000000400047825 */ /* 0x001fd200078e0208 */
[----:B------:R-:W0:Y:S02]  /*0270*/  F2F.F32.F64 R7, R6 ;  /* 0x0000000600077310 */ /* 0x000e240000301000 */
[----:B0-----:R-:W-:Y:S01]  /*0280*/  STG.E desc[UR4][R4.64], R7 ;  /* 0x0000000704007986 */ /* 0x001fe2000c101904 */
[----:B------:R-:W-:Y:S05]  /*0290*/  EXIT ;  /* 0x000000000000794d */ /* 0x000fea0003800000 */
        .weak           $__internal_0_$__cuda_sm20_dblrcp_rn_slowpath_v3
        .type           $__internal_0_$__cuda_sm20_dblrcp_rn_slowpath_v3,@function
        .size           $__internal_0_$__cuda_sm20_dblrcp_rn_slowpath_v3,($__internal_1_$__cuda_sm20_rcp_f64_v3 - $__internal_0_$__cuda_sm20_dblrcp_rn_slowpath_v3)
$__internal_0_$__cuda_sm20_dblrcp_rn_slowpath_v3:
[----:B------:R-:W-:Y:S01]  /*02a0*/  DSETP.GTU.AND P0, PT, |R6|, +INF , PT ;  /* 0x7ff000000600742a */ /* 0x000fe20003f0c200 */
[----:B------:R-:W-:-:S13]  /*02b0*/  BSSY.RECONVERGENT B1, `(.L_x_14) ;  /* 0x0000023000017945 */ /* 0x000fda0003800200 */
[----:B------:R-:W-:Y:S05]  /*02c0*/  @P0 BRA `(.L_x_15) ;  /* 0x00000000007c0947 */ /* 0x000fea0003800000 */
[----:B------:R-:W-:-:S05]  /*02d0*/  LOP3.LUT R5, R7, 0x7fffffff, RZ, 0xc0, !PT ;  /* 0x7fffffff07057812 */ /* 0x000fca00078ec0ff */
[----:B------:R-:W-:-:S05]  /*02e0*/  VIADD R8, R5, 0xffffffff ;  /* 0xffffffff05087836 */ /* 0x000fca0000000000 */
[----:B------:R-:W-:-:S13]  /*02f0*/  ISETP.GE.U32.AND P0, PT, R8, 0x7fefffff, PT ;  /* 0x7fefffff0800780c */ /* 0x000fda0003f06070 */
[----:B------:R-:W-:Y:S02]  /*0300*/  @P0 LOP3.LUT R9, R7, 0x7ff00000, RZ, 0x3c, !PT ;  /* 0x7ff0000007090812 */ /* 0x000fe400078e3cff */
[----:B------:R-:W-:Y:S01]  /*0310*/  @P0 MOV R8, RZ ;  /* 0x000000ff00080202 */ /* 0x000fe20000000f00 */
[----:B------:R-:W-:Y:S06]  /*0320*/  @P0 BRA `(.L_x_16) ;  /* 0x00000000006c0947 */ /* 0x000fec0003800000 */
[----:B------:R-:W-:Y:S01]  /*0330*/  ISETP.GE.U32.AND P0, PT, R5, 0x1000001, PT ;  /* 0x010000010500780c */ /* 0x000fe20003f06070 */
[----:B------:R-:W-:-:S12]  /*0340*/  IMAD.MOV.U32 R8, RZ, RZ, R3 ;  /* 0x000000ffff087224 */ /* 0x000fd800078e0003 */
[----:B------:R-:W-:Y:S05]  /*0350*/  @!P0 BRA `(.L_x_17) ;  /* 0x0000000000348947 */ /* 0x000fea0003800000 */
[----:B------:R-:W-:Y:S02]  /*0360*/  VIADD R11, R7, 0xc0200000 ;  /* 0xc0200000070b7836 */ /* 0x000fe40000000000 */
[----:B------:R-:W-:Y:S02]  /*0370*/  IMAD.MOV.U32 R10, RZ, RZ, R6 ;  /* 0x000000ffff0a7224 */ /* 0x000fe400078e0006 */
[----:B------:R-:W0:Y:S04]  /*0380*/  MUFU.RCP64H R9, R11 ;  /* 0x0000000b00097308 */ /* 0x000e280000001800 */
[----:B0-----:R-:W-:-:S08]  /*0390*/  DFMA R12, -R10, R8, 1 ;  /* 0x3ff000000a0c742b */ /* 0x001fd00000000108 */
[----:B------:R-:W-:-:S08]  /*03a0*/  DFMA R12, R12, R12, R12 ;  /* 0x0000000c0c0c722b */ /* 0x000fd0000000000c */
[----:B------:R-:W-:-:S08]  /*03b0*/  DFMA R12, R8, R12, R8 ;  /* 0x0000000c080c722b */ /* 0x000fd00000000008 */
[----:B------:R-:W-:-:S08]  /*03c0*/  DFMA R8, -R10, R12, 1 ;  /* 0x3ff000000a08742b */ /* 0x000fd0000000010c */
[----:B------:R-:W-:-:S08]  /*03d0*/  DFMA R8, R12, R8, R12 ;  /* 0x000000080c08722b */ /* 0x000fd0000000000c */
[----:B------:R-:W-:-:S08]  /*03e0*/  DMUL R8, R8, 2.2250738585072013831e-308 ;  /* 0x0010000008087828 */ /* 0x000fd00000000000 */
[----:B------:R-:W-:-:S08]  /*03f0*/  DFMA R6, -R6, R8, 1 ;  /* 0x3ff000000606742b */ /* 0x000fd00000000108 */
[----:B------:R-:W-:-:S08]  /*0400*/  DFMA R6, R6, R6, R6 ;  /* 0x000000060606722b */ /* 0x000fd00000000006 */
[----:B------:R-:W-:Y:S01]  /*0410*/  DFMA R8, R8, R6, R8 ;  /* 0x000000060808722b */ /* 0x000fe20000000008 */
[----:B------:R-:W-:Y:S10]  /*0420*/  BRA `(.L_x_16) ;  /* 0x00000000002c7947 */ /* 0x000ff40003800000 */
.L_x_17:
[----:B------:R-:W-:-:S06]  /*0430*/  DMUL R6, R6, 8.11296384146066816958e+31 ;  /* 0x4690000006067828 */ /* 0x000fcc0000000000 */
[----:B------:R-:W0:Y:S02]  /*0440*/  MUFU.RCP64H R9, R7 ;  /* 0x0000000700097308 */ /* 0x000e240000001800 */
[----:B0-----:R-:W-:-:S08]  /*0450*/  DFMA R10, -R6, R8, 1 ;  /* 0x3ff00000060a742b */ /* 0x001fd00000000108 */
[----:B------:R-:W-:-:S08]  /*0460*/  DFMA R10, R10, R10, R10 ;  /* 0x0000000a0a0a722b */ /* 0x000fd0000000000a */
[----:B------:R-:W-:-:S08]  /*0470*/  DFMA R10, R8, R10, R8 ;  /* 0x0000000a080a722b */ /* 0x000fd00000000008 */
[----:B------:R-:W-:-:S08]  /*0480*/  DFMA R8, -R6, R10, 1 ;  /* 0x3ff000000608742b */ /* 0x000fd0000000010a */
[----:B------:R-:W-:-:S08]  /*0490*/  DFMA R8, R10, R8, R10 ;  /* 0x000000080a08722b */ /* 0x000fd0000000000a */
[----:B------:R-:W-:Y:S01]  /*04a0*/  DMUL R8, R8, 8.11296384146066816958e+31 ;  /* 0x4690000008087828 */ /* 0x000fe20000000000 */
[----:B------:R-:W-:Y:S10]  /*04b0*/  BRA `(.L_x_16) ;  /* 0x0000000000087947 */ /* 0x000ff40003800000 */
.L_x_15:
[----:B------:R-:W-:Y:S02]  /*04c0*/  LOP3.LUT R9, R7, 0x80000, RZ, 0xfc, !PT ;  /* 0x0008000007097812 */ /* 0x000fe400078efcff */
[----:B------:R-:W-:-:S07]  /*04d0*/  MOV R8, R6 ;  /* 0x0000000600087202 */ /* 0x000fce0000000f00 */
.L_x_16:
[----:B------:R-:W-:Y:S05]  /*04e0*/  BSYNC.RECONVERGENT B1 ;  /* 0x0000000000017941 */ /* 0x000fea0003800200 */
.L_x_14:
[----:B------:R-:W-:-:S04]  /*04f0*/  IMAD.MOV.U32 R5, RZ, RZ, 0x0 ;  /* 0x00000000ff057424 */ /* 0x000fc800078e00ff */
[----:B------:R-:W-:Y:S05]  /*0500*/  RET.REL.NODEC R4 `(_Z17functionDLogisticPKfPfi) ;  /* 0xfffffff804bc7950 */ /* 0x000fea0003c3ffff */
        .weak           $__internal_1_$__cuda_sm20_rcp_f64_v3
        .type           $__internal_1_$__cuda_sm20_rcp_f64_v3,@function
        .size           $__internal_1_$__cuda_sm20_rcp_f64_v3,(.L_x_52 - $__internal_1_$__cuda_sm20_rcp_f64_v3)
$__internal_1_$__cuda_sm20_rcp_f64_v3:
[----:B------:R-:W0:Y:S01]  /*0510*/  MUFU.RCP64H R5, R7 ;  /* 0x0000000700057308 */ /* 0x000e220000001800 */
[----:B------:R-:W-:-:S05]  /*0520*/  VIADD R4, R7, 0x300402 ;  /* 0x0030040207047836 */ /* 0x000fca0000000000 */
[----:B------:R-:W-:Y:S01]  /*0530*/  FSETP.GEU.AND P0, PT, |R4|, 5.8789094863358348022e-39, PT ;  /* 0x004004020400780b */ /* 0x000fe20003f0e200 */
[----:B0-----:R-:W-:-:S08]  /*0540*/  DFMA R8, -R6, R4, 1 ;  /* 0x3ff000000608742b */ /* 0x001fd00000000104 */
[----:B------:R-:W-:-:S08]  /*0550*/  DFMA R8, R8, R8, R8 ;  /* 0x000000080808722b */ /* 0x000fd00000000008 */
[----:B------:R-:W-:-:S08]  /*0560*/  DFMA R8, R4, R8, R4 ;  /* 0x000000080408722b */ /* 0x000fd00000000004 */
[----:B------:R-:W-:-:S08]  /*0570*/  DFMA R10, -R6, R8, 1 ;  /* 0x3ff00000060a742b */ /* 0x000fd00000000108 */
[----:B------:R-:W-:Y:S01]  /*0580*/  DFMA R8, R8, R10, R8 ;  /* 0x0000000a0808722b */ /* 0x000fe20000000008 */
[----:B------:R-:W-:Y:S10]  /*0590*/  @P0 BRA `(.L_x_18) ;  /* 0x0000000000100947 */ /* 0x000ff40003800000 */
[----:B------:R-:W-:Y:S02]  /*05a0*/  LOP3.LUT R3, R7, 0x7fffffff, RZ, 0xc0, !PT ;  /* 0x7fffffff07037812 */ /* 0x000fe400078ec0ff */
[----:B------:R-:W-:Y:S02]  /*05b0*/  MOV R4, 0x5e0 ;  /* 0x000005e000047802 */ /* 0x000fe40000000f00 */
[----:B------:R-:W-:-:S07]  /*05c0*/  IADD3 R3, PT, PT, R3, -0x100000, RZ ;  /* 0xfff0000003037810 */ /* 0x000fce0007ffe0ff */
[----:B------:R-:W-:Y:S05]  /*05d0*/  CALL.REL.NOINC `($__internal_0_$__cuda_sm20_dblrcp_rn_slowpath_v3) ;  /* 0xfffffffc00307944 */ /* 0x000fea0003c3ffff */
.L_x_18:
[----:B------:R-:W-:-:S04]  /*05e0*/  IMAD.MOV.U32 R3, RZ, RZ, 0x0 ;  /* 0x00000000ff037424 */ /* 0x000fc800078e00ff */
[----:B------:R-:W-:Y:S05]  /*05f0*/  RET.REL.NODEC R2 `(_Z17functionDLogisticPKfPfi) ;  /* 0xfffffff802807950 */ /* 0x000fea0003c3ffff */
.L_x_19:
        /* <DEDUP_REMOVED lines=16> */
.L_x_52:


//--------------------- .text._Z20functionDAdaptedTanHPKfPfi --------------------------
	.section	.text._Z20functionDAdaptedTanHPKfPfi,"ax",@progbits
	.align	128
.text._Z20functionDAdaptedTanHPKfPfi:
        .type           _Z20functionDAdaptedTanHPKfPfi,@function
        .size           _Z20functionDAdaptedTanHPKfPfi,(.L_x_55 - _Z20functionDAdaptedTanHPKfPfi)
        .other          _Z20functionDAdaptedTanHPKfPfi,@"STO_CUDA_ENTRY STV_DEFAULT"
_Z20functionDAdaptedTanHPKfPfi:
[----:B------:R-:W-:Y:S01]  /*0000*/  LDC R1, c[0x0][0x37c] ;  /* 0x0000df00ff017b82 */ /* 0x000fe20000000800 */
[----:B------:R-:W0:Y:S07]  /*0010*/  S2R R0, SR_TID.X ;  /* 0x0000000000007919 */ /* 0x000e2e0000002100 */
[----:B------:R-:W1:Y:S01]  /*0020*/  LDC.64 R2, c[0x0][0x380] ;  /* 0x0000e000ff027b82 */ /* 0x000e620000000a00 */
[----:B------:R-:W2:Y:S01]  /*0030*/  LDCU.64 UR4, c[0x0][0x358] ;  /* 0x00006b00ff0477ac */ /* 0x000ea20008000a00 */
[----:B------:R-:W3:Y:S01]  /*0040*/  S2R R5, SR_CTAID.X ;  /* 0x0000000000057919 */ /* 0x000ee20000002500 */
[----:B0-----:R-:W-:-:S02]  /*0050*/  LOP3.LUT R0, R0, 0xffff, RZ, 0xc0, !PT ;  /* 0x0000ffff00007812 */ /* 0x001fc400078ec0ff */
[----:B---3--:R-:W-:-:S04]  /*0060*/  LOP3.LUT R5, R5, 0xffff, RZ, 0xc0, !PT ;  /* 0x0000ffff05057812 */ /* 0x008fc800078ec0ff */
[----:B------:R-:W-:-:S05]  /*0070*/  LEA R0, R5, R0, 0xa ;  /* 0x0000000005007211 */ /* 0x000fca00078e50ff */
[----:B-1----:R-:W-:-:S06]  /*0080*/  IMAD.WIDE R2, R0, 0x4, R2 ;  /* 0x0000000400027825 */ /* 0x002fcc00078e0202 */
[----:B--2---:R-:W2:Y:S01]  /*0090*/  LDG.E R2, desc[UR4][R2.64] ;  /* 0x0000000402027981 */ /* 0x004ea2000c1e1900 */
[----:B------:R-:W-:Y:S01]  /*00a0*/  UMOV UR6, 0x85f06f69 ;  /* 0x85f06f6900067882 */ /* 0x000fe20000000000 */
[----:B------:R-:W-:Y:S01]  /*00b0*/  UMOV UR7, 0x3fe554c9 ;  /* 0x3fe554c900077882 */ /* 0x000fe20000000000 */
[----:B------:R-:W-:Y:S01]  /*00c0*/  BSSY.RECONVERGENT B0, `(.L_x_20) ;  /* 0x0000020000007945 */ /* 0x000fe20003800200 */
[----:B--2---:R-:W0:Y:S02]  /*00d0*/  F2F.F64.F32 R4, R2 ;  /* 0x0000000200047310 */ /* 0x004e240000201800 */
[----:B0-----:R-:W-:-:S06]  /*00e0*/  DMUL R4, R4, UR6 ;  /* 0x0000000604047c28 */ /* 0x001fcc0008000000 */
[----:B------:R-:W0:Y:S08]  /*00f0*/  F2F.F32.F64 R7, |R4| ;  /* 0x4000000400077310 */ /* 0x000e300000301000 */
[----:B------:R1:W2:Y:S01]  /*0100*/  F2F.F32.F64 R6, R4 ;  /* 0x0000000400067310 */ /* 0x0002a20000301000 */
[----:B0-----:R-:W-:-:S13]  /*0110*/  FSETP.GE.FTZ.AND P0, PT, R7, 0.55000001192092895508, PT ;  /* 0x3f0ccccd0700780b */ /* 0x001fda0003f16000 */
[----:B-12---:R-:W-:Y:S05]  /*0120*/  @!P0 BRA `(.L_x_21) ;  /* 0x0000000000408947 */ /* 0x006fea0003800000 */
[C---:B------:R-:W-:Y:S01]  /*0130*/  FADD.FTZ R2, R7.reuse, R7 ;  /* 0x0000000707027221 */ /* 0x040fe20000010000 */
[----:B------:R-:W-:Y:S02]  /*0140*/  MOV R4, 0x3f800000 ;  /* 0x3f80000000047802 */ /* 0x000fe40000000f00 */
[----:B------:R-:W-:Y:S01]  /*0150*/  FSETP.GE.FTZ.AND P0, PT, R7, 88, PT ;  /* 0x42b000000700780b */ /* 0x000fe20003f16000 */
[----:B------:R-:W-:-:S06]  /*0160*/  FMUL.FTZ R3, R2, 1.4426950216293334961 ;  /* 0x3fb8aa3b02037820 */ /* 0x000fcc0000410000 */
[----:B------:R-:W0:Y:S02]  /*0170*/  FRND.FTZ.TRUNC R3, R3 ;  /* 0x0000000300037307 */ /* 0x000e24000021d000 */
[----:B0-----:R-:W-:-:S06]  /*0180*/  FFMA.FTZ R2, R3, -0.693145751953125, R2 ;  /* 0xbf31720003027823 */ /* 0x001fcc0000010002 */
[----:B------:R-:W-:Y:S01]  /*0190*/  MUFU.EX2 R5, R3 ;  /* 0x0000000300057308 */ /* 0x000fe20000000800 */
[----:B------:R-:W-:-:S04]  /*01a0*/  FFMA.FTZ R2, R3, -1.428606765330187045e-06, R2 ;  /* 0xb5bfbe8e03027823 */ /* 0x000fc80000010002 */
[----:B------:R-:W-:-:S06]  /*01b0*/  FMUL.FTZ R2, R2, 1.4426950216293334961 ;  /* 0x3fb8aa3b02027820 */ /* 0x000fcc0000410000 */
[----:B------:R-:W0:Y:S02]  /*01c0*/  MUFU.EX2 R2, R2 ;  /* 0x0000000200027308 */ /* 0x000e240000000800 */
[----:B0-----:R-:W-:-:S06]  /*01d0*/  FFMA.FTZ R5, R2, R5, 1 ;  /* 0x3f80000002057423 */ /* 0x001fcc0000010005 */
[----:B------:R-:W0:Y:S02]  /*01e0*/  MUFU.RCP R5, R5 ;  /* 0x0000000500057308 */ /* 0x000e240000001000 */
[----:B0-----:R-:W-:-:S05]  /*01f0*/  FFMA.FTZ R4, R5, -2, R4 ;  /* 0xc000000005047823 */ /* 0x001fca0000010004 */
[----:B------:R-:W-:-:S04]  /*0200*/  FSEL R7, R4, 1, !P0 ;  /* 0x3f80000004077808 */ /* 0x000fc80004000000 */
[----:B------:R-:W-:Y:S01]  /*0210*/  LOP3.LUT R7, R7, 0x80000000, R6, 0xf8, !PT ;  /* 0x8000000007077812 */ /* 0x000fe200078ef806 */
[----:B------:R-:W-:Y:S06]  /*0220*/  BRA `(.L_x_22) ;  /* 0x0000000000247947 */ /* 0x000fec0003800000 */
.L_x_21:
[----:B------:R-:W-:Y:S01]  /*0230*/  MOV R3, 0x3c86a81b ;  /* 0x3c86a81b00037802 */ /* 0x000fe20000000f00 */
[C---:B------:R-:W-:Y:S01]  /*0240*/  FMUL.FTZ R2, R6.reuse, R6 ;  /* 0x0000000606027220 */ /* 0x040fe20000410000 */
[----:B------:R-:W-:-:S03]  /*0250*/  FSETP.NEU.FTZ.AND P0, PT, R6, RZ, PT ;  /* 0x000000ff0600720b */ /* 0x000fc60003f1d000 */
[----:B------:R-:W-:-:S04]  /*0260*/  FFMA.FTZ R3, R2, R3, -0.052671812474727630615 ;  /* 0xbd57be6602037423 */ /* 0x000fc80000010003 */
[----:B------:R-:W-:-:S04]  /*0270*/  FFMA.FTZ R3, R2, R3, 0.13320724666118621826 ;  /* 0x3e08677b02037423 */ /* 0x000fc80000010003 */
[----:B------:R-:W-:-:S04]  /*0280*/  FFMA.FTZ R3, R2, R3, -0.33332946896553039551 ;  /* 0xbeaaaa2902037423 */ /* 0x000fc80000010003 */
[----:B------:R-:W-:-:S04]  /*0290*/  FMUL.FTZ R3, R2, R3 ;  /* 0x0000000302037220 */ /* 0x000fc80000410000 */
[C-C-:B------:R-:W-:Y:S01]  /*02a0*/  FFMA.FTZ R7, R6.reuse, R3, R6.reuse ;  /* 0x0000000306077223 */ /* 0x140fe20000010006 */
[----:B------:R-:W-:-:S07]  /*02b0*/  @!P0 FADD.FTZ R7, R6, R6 ;  /* 0x0000000606078221 */ /* 0x000fce0000010000 */
.L_x_22:
[----:B------:R-:W-:Y:S05]  /*02c0*/  BSYNC.RECONVERGENT B0 ;  /* 0x0000000000007941 */ /* 0x000fea0003800200 */
.L_x_20:
[----:B------:R-:W0:Y:S02]  /*02d0*/  LDCU UR6, c[0x0][0x390] ;  /* 0x00007200ff0677ac */ /* 0x000e240008000800 */
[----:B0-----:R-:W-:-:S13]  /*02e0*/  ISETP.GE.AND P0, PT, R0, UR6, PT ;  /* 0x0000000600007c0c */ /* 0x001fda000bf06270 */
[----:B------:R-:W-:Y:S05]  /*02f0*/  @P0 EXIT ;  /* 0x000000000000094d */ /* 0x000fea0003800000 */
[----:B------:R-:W-:Y:S01]  /*0300*/  FMUL.FTZ R7, R7, R7 ;  /* 0x0000000707077220 */ /* 0x000fe20000410000 */
[----:B------:R-:W0:Y:S01]  /*0310*/  LDC.64 R4, c[0x0][0x388] ;  /* 0x0000e200ff047b82 */ /* 0x000e220000000a00 */
[----:B------:R-:W-:Y:S01]  /*0320*/  UMOV UR6, 0xb3e88b8 ;  /* 0x0b3e88b800067882 */ /* 0x000fe20000000000 */
[----:B------:R-:W-:Y:S01]  /*0330*/  UMOV UR7, 0x3ff24d81 ;  /* 0x3ff24d8100077882 */ /* 0x000fe20000000000 */
[----:B------:R-:W1:Y:S02]  /*0340*/  F2F.F64.F32 R2, R7 ;  /* 0x0000000700027310 */ /* 0x000e640000201800 */
[----:B-1----:R-:W-:Y:S01]  /*0350*/  DADD R2, -R2, 1 ;  /* 0x3ff0000002027429 */ /* 0x002fe20000000100 */
[----:B0-----:R-:W-:-:S07]  /*0360*/  IMAD.WIDE R4, R0, 0x4, R4 ;  /* 0x0000000400047825 */ /* 0x001fce00078e0204 */
[----:B------:R-:W-:-:S10]  /*0370*/  DMUL R2, R2, UR6 ;  /* 0x0000000602027c28 */ /* 0x000fd40008000000 */
[----:B------:R-:W0:Y:S02]  /*0380*/  F2F.F32.F64 R3, R2 ;  /* 0x0000000200037310 */ /* 0x000e240000301000 */
[----:B0-----:R-:W-:Y:S01]  /*0390*/  STG.E desc[UR4][R4.64], R3 ;  /* 0x0000000304007986 */ /* 0x001fe2000c101904 */
[----:B------:R-:W-:Y:S05]  /*03a0*/  EXIT ;  /* 0x000000000000794d */ /* 0x000fea0003800000 */
.L_x_23:
        /* <DEDUP_REMOVED lines=13> */
.L_x_55:


//--------------------- .text._Z16functionLogisticPKfPfi --------------------------
	.section	.text._Z16functionLogisticPKfPfi,"ax",@progbits
	.align	128
.text._Z16functionLogisticPKfPfi:
        .type           _Z16functionLogisticPKfPfi,@function
        .size           _Z16functionLogisticPKfPfi,(.L_x_56 - _Z16functionLogisticPKfPfi)
        .other          _Z16functionLogisticPKfPfi,@"STO_CUDA_ENTRY STV_DEFAULT"
_Z16functionLogisticPKfPfi:
        /* <DEDUP_REMOVED lines=29> */
[----:B------:R-:W-:Y:S05]  /*01d0*/  CALL.REL.NOINC `($__internal_3_$__cuda_sm20_rcp_f64_v3) ;  /* 0x0000000000bc7944 */ /* 0x000fea0003c00000 */
[----:B------:R-:W-:Y:S05]  /*01e0*/  BSYNC.RECONVERGENT B0 ;  /* 0x0000000000007941 */ /* 0x000fea0003800200 */
.L_x_24:
[----:B------:R-:W0:Y:S01]  /*01f0*/  LDC.64 R4, c[0x0][0x388] ;  /* 0x0000e200ff047b82 */ /* 0x000e220000000a00 */
[----:B------:R-:W-:Y:S02]  /*0200*/  IMAD.MOV.U32 R3, RZ, RZ, R9 ;  /* 0x000000ffff037224 */ /* 0x000fe400078e0009 */
[----:B------:R-:W-:-:S04]  /*0210*/  IMAD.MOV.U32 R2, RZ, RZ, R8 ;  /* 0x000000ffff027224 */ /* 0x000fc800078e0008 */
[----:B------:R-:W1:Y:S01]  /*0220*/  F2F.F32.F64 R3, R2 ;  /* 0x0000000200037310 */ /* 0x000e620000301000 */
[----:B0-----:R-:W-:-:S05]  /*0230*/  IMAD.WIDE R4, R0, 0x4, R4 ;  /* 0x0000000400047825 */ /* 0x001fca00078e0204 */
[----:B-1----:R-:W-:Y:S01]  /*0240*/  STG.E desc[UR4][R4.64], R3 ;  /* 0x0000000304007986 */ /* 0x002fe2000c101904 */
[----:B------:R-:W-:Y:S05]  /*0250*/  EXIT ;  /* 0x000000000000794d */ /* 0x000fea0003800000 */
        .weak           $__internal_2_$__cuda_sm20_dblrcp_rn_slowpath_v3
        .type           $__internal_2_$__cuda_sm20_dblrcp_rn_slowpath_v3,@function
        .size           $__internal_2_$__cuda_sm20_dblrcp_rn_slowpath_v3,($__internal_3_$__cuda_sm20_rcp_f64_v3 - $__internal_2_$__cuda_sm20_dblrcp_rn_slowpath_v3)
$__internal_2_$__cuda_sm20_dblrcp_rn_slowpath_v3:
        /* <DEDUP_REMOVED lines=25> */
.L_x_28:
        /* <DEDUP_REMOVED lines=9> */
.L_x_26:
[----:B------:R-:W-:Y:S02]  /*0480*/  LOP3.LUT R9, R7, 0x80000, RZ, 0xfc, !PT ;  /* 0x0008000007097812 */ /* 0x000fe400078efcff */
[----:B------:R-:W-:-:S07]  /*0490*/  MOV R8, R6 ;  /* 0x0000000600087202 */ /* 0x000fce0000000f00 */
.L_x_27:
[----:B------:R-:W-:Y:S05]  /*04a0*/  BSYNC.RECONVERGENT B1 ;  /* 0x0000000000017941 */ /* 0x000fea0003800200 */
.L_x_25:
[----:B------:R-:W-:-:S04]  /*04b0*/  IMAD.MOV.U32 R5, RZ, RZ, 0x0 ;  /* 0x00000000ff057424 */ /* 0x000fc800078e00ff */
[----:B------:R-:W-:Y:S05]  /*04c0*/  RET.REL.NODEC R4 `(_Z16functionLogisticPKfPfi) ;  /* 0xfffffff804cc7950 */ /* 0x000fea0003c3ffff */
        .weak           $__internal_3_$__cuda_sm20_rcp_f64_v3
        .type           $__internal_3_$__cuda_sm20_rcp_f64_v3,@function
        .size           $__internal_3_$__cuda_sm20_rcp_f64_v3,(.L_x_56 - $__internal_3_$__cuda_sm20_rcp_f64_v3)
$__internal_3_$__cuda_sm20_rcp_f64_v3:
        /* <DEDUP_REMOVED lines=12> */
[----:B------:R-:W-:Y:S05]  /*0590*/  CALL.REL.NOINC `($__internal_2_$__cuda_sm20_dblrcp_rn_slowpath_v3) ;  /* 0xfffffffc00307944 */ /* 0x000fea0003c3ffff */
.L_x_29:
[----:B------:R-:W-:-:S04]  /*05a0*/  IMAD.MOV.U32 R3, RZ, RZ, 0x0 ;  /* 0x00000000ff037424 */ /* 0x000fc800078e00ff */
[----:B------:R-:W-:Y:S05]  /*05b0*/  RET.REL.NODEC R2 `(_Z16functionLogisticPKfPfi) ;  /* 0xfffffff802907950 */ /* 0x000fea0003c3ffff */
.L_x_30:
        /* <DEDUP_REMOVED lines=12> */
.L_x_56:


//--------------------- .text._Z19functionAdaptedTanHPKfPfi --------------------------
	.section	.text._Z19functionAdaptedTanHPKfPfi,"ax",@progbits
	.align	128
.text._Z19functionAdaptedTanHPKfPfi:
        .type           _Z19functionAdaptedTanHPKfPfi,@function
        .size           _Z19functionAdaptedTanHPKfPfi,(.L_x_59 - _Z19functionAdaptedTanHPKfPfi)
        .other          _Z19functionAdaptedTanHPKfPfi,@"STO_CUDA_ENTRY STV_DEFAULT"
_Z19functionAdaptedTanHPKfPfi:
        /* <DEDUP_REMOVED lines=10> */
[----:B------:R-:W1:Y:S01]  /*00a0*/  LDCU.64 UR4, c[0x0][0x358] ;  /* 0x00006b00ff0477ac */ /* 0x000e620008000a00 */
[----:B0-----:R-:W-:-:S06]  /*00b0*/  IMAD.WIDE R2, R0, 0x4, R2 ;  /* 0x0000000400027825 */ /* 0x001fcc00078e0202 */
[----:B-1----:R-:W2:Y:S01]  /*00c0*/  LDG.E R2, desc[UR4][R2.64] ;  /* 0x0000000402027981 */ /* 0x002ea2000c1e1900 */
        /* <DEDUP_REMOVED lines=25> */
.L_x_32:
        /* <DEDUP_REMOVED lines=9> */
.L_x_33:
[----:B------:R-:W-:Y:S05]  /*02f0*/  BSYNC.RECONVERGENT B0 ;  /* 0x0000000000007941 */ /* 0x000fea0003800200 */
.L_x_31:
[----:B------:R-:W0:Y:S01]  /*0300*/  F2F.F64.F32 R2, R7 ;  /* 0x0000000700027310 */ /* 0x000e220000201800 */
[----:B------:R-:W1:Y:S01]  /*0310*/  LDC.64 R4, c[0x0][0x388] ;  /* 0x0000e200ff047b82 */ /* 0x000e620000000a00 */
[----:B------:R-:W-:Y:S01]  /*0320*/  UMOV UR6, 0x8ef34d6a ;  /* 0x8ef34d6a00067882 */ /* 0x000fe20000000000 */
[----:B------:R-:W-:Y:S02]  /*0330*/  UMOV UR7, 0x3ffb7453 ;  /* 0x3ffb745300077882 */ /* 0x000fe40000000000 */
[----:B0-----:R-:W-:-:S10]  /*0340*/  DMUL R2, R2, UR6 ;  /* 0x0000000602027c28 */ /* 0x001fd40008000000 */
[----:B------:R-:W0:Y:S01]  /*0350*/  F2F.F32.F64 R3, R2 ;  /* 0x0000000200037310 */ /* 0x000e220000301000 */
[----:B-1----:R-:W-:-:S05]  /*0360*/  IMAD.WIDE R4, R0, 0x4, R4 ;  /* 0x0000000400047825 */ /* 0x002fca00078e0204 */
[----:B0-----:R-:W-:Y:S01]  /*0370*/  STG.E desc[UR4][R4.64], R3 ;  /* 0x0000000304007986 */ /* 0x001fe2000c101904 */
[----:B------:R-:W-:Y:S05]  /*0380*/  EXIT ;  /* 0x000000000000794d */ /* 0x000fea0003800000 */
.L_x_34:
        /* <DEDUP_REMOVED lines=15> */
.L_x_59:


//--------------------- .text._Z16functionDPShrinkPKfPfi --------------------------
	.section	.text._Z16functionDPShrinkPKfPfi,"ax",@progbits
	.align	128
.text._Z16functionDPShrinkPKfPfi:
        .type           _Z16functionDPShrinkPKfPfi,@function
        .size           _Z16functionDPShrinkPKfPfi,(.L_x_60 - _Z16functionDPShrinkPKfPfi)
        .other          _Z16functionDPShrinkPKfPfi,@"STO_CUDA_ENTRY STV_DEFAULT"
_Z16functionDPShrinkPKfPfi:
        /* <DEDUP_REMOVED lines=12> */
[----:B-1----:R-:W2:Y:S02]  /*00c0*/  LDG.E R2, desc[UR4][R2.64] ;  /* 0x0000000402027981 */ /* 0x002ea4000c1e1900 */
[----:B--2---:R-:W-:-:S13]  /*00d0*/  FSETP.GEU.FTZ.AND P0, PT, R2, RZ, PT ;  /* 0x000000ff0200720b */ /* 0x004fda0003f1e000 */
[----:B------:R-:W-:Y:S05]  /*00e0*/  @P0 EXIT ;  /* 0x000000000000094d */ /* 0x000fea0003800000 */
[----:B------:R-:W0:Y:S02]  /*00f0*/  LDC.64 R2, c[0x0][0x388] ;  /* 0x0000e200ff027b82 */ /* 0x000e240000000a00 */
[----:B0-----:R-:W-:-:S05]  /*0100*/  IMAD.WIDE R2, R5, 0x4, R2 ;  /* 0x0000000405027825 */ /* 0x001fca00078e0202 */
[----:B------:R-:W-:Y:S01]  /*0110*/  STG.E desc[UR4][R2.64], RZ ;  /* 0x000000ff02007986 */ /* 0x000fe2000c101904 */
[----:B------:R-:W-:Y:S05]  /*0120*/  EXIT ;  /* 0x000000000000794d */ /* 0x000fea0003800000 */
.L_x_35:
        /* <DEDUP_REMOVED lines=13> */
.L_x_60:


//--------------------- .text._Z15functionPShrinkPKfPfi --------------------------
	.section	.text._Z15functionPShrinkPKfPfi,"ax",@progbits
	.align	128
.text._Z15functionPShrinkPKfPfi:
        .type           _Z15functionPShrinkPKfPfi,@function
        .size           _Z15functionPShrinkPKfPfi,(.L_x_61 - _Z15functionPShrinkPKfPfi)
        .other          _Z15functionPShrinkPKfPfi,@"STO_CUDA_ENTRY STV_DEFAULT"
_Z15functionPShrinkPKfPfi:
        /* <DEDUP_REMOVED lines=11> */
[----:B------:R-:W2:Y:S01]  /*00b0*/  LDC.64 R4, c[0x0][0x388] ;  /* 0x0000e200ff047b82 */ /* 0x000ea20000000a00 */
[----:B0-----:R-:W-:-:S06]  /*00c0*/  IMAD.WIDE R2, R7, 0x4, R2 ;  /* 0x0000000407027825 */ /* 0x001fcc00078e0202 */
[----:B-1----:R-:W3:Y:S01]  /*00d0*/  LDG.E R3, desc[UR4][R2.64] ;  /* 0x0000000402037981 */ /* 0x002ee2000c1e1900 */
[----:B--2---:R-:W-:Y:S01]  /*00e0*/  IMAD.WIDE R4, R7, 0x4, R4 ;  /* 0x0000000407047825 */ /* 0x004fe200078e0204 */
[----:B---3--:R-:W-:-:S13]  /*00f0*/  FSETP.GEU.FTZ.AND P0, PT, R3, RZ, PT ;  /* 0x000000ff0300720b */ /* 0x008fda0003f1e000 */
[----:B------:R0:W-:Y:S01]  /*0100*/  @!P0 STG.E desc[UR4][R4.64], RZ ;  /* 0x000000ff04008986 */ /* 0x0001e2000c101904 */
[----:B------:R-:W-:Y:S05]  /*0110*/  @!P0 EXIT ;  /* 0x000000000000894d */ /* 0x000fea0003800000 */
[----:B------:R-:W-:Y:S01]  /*0120*/  STG.E desc[UR4][R4.64], R3 ;  /* 0x0000000304007986 */ /* 0x000fe2000c101904 */
[----:B------:R-:W-:Y:S05]  /*0130*/  EXIT ;  /* 0x000000000000794d */ /* 0x000fea0003800000 */
.L_x_36:
        /* <DEDUP_REMOVED lines=12> */
.L_x_61:


//--------------------- .text._Z15functionDShrinkPKfPfi --------------------------
	.section	.text._Z15functionDShrinkPKfPfi,"ax",@progbits
	.align	128
.text._Z15functionDShrinkPKfPfi:
        .type           _Z15functionDShrinkPKfPfi,@function
        .size           _Z15functionDShrinkPKfPfi,(.L_x_62 - _Z15functionDShrinkPKfPfi)
        .other          _Z15functionDShrinkPKfPfi,@"STO_CUDA_ENTRY STV_DEFAULT"
_Z15functionDShrinkPKfPfi:
        /* <DEDUP_REMOVED lines=13> */
[----:B--2---:R-:W-:-:S13]  /*00d0*/  FSETP.GE.FTZ.AND P0, PT, R2, -1, PT ;  /* 0xbf8000000200780b */ /* 0x004fda0003f16000 */
[----:B------:R-:W-:Y:S05]  /*00e0*/  @!P0 EXIT ;  /* 0x000000000000894d */ /* 0x000fea0003800000 */
[----:B------:R-:W-:-:S13]  /*00f0*/  FSETP.GTU.FTZ.AND P0, PT, R2, 1, PT ;  /* 0x3f8000000200780b */ /* 0x000fda0003f1c000 */
[----:B------:R-:W-:Y:S05]  /*0100*/  @P0 EXIT ;  /* 0x000000000000094d */ /* 0x000fea0003800000 */
[----:B------:R-:W0:Y:S02]  /*0110*/  LDC.64 R2, c[0x0][0x388] ;  /* 0x0000e200ff027b82 */ /* 0x000e240000000a00 */
[----:B0-----:R-:W-:-:S05]  /*0120*/  IMAD.WIDE R2, R5, 0x4, R2 ;  /* 0x0000000405027825 */ /* 0x001fca00078e0202 */
[----:B------:R-:W-:Y:S01]  /*0130*/  STG.E desc[UR4][R2.64], RZ ;  /* 0x000000ff02007986 */ /* 0x000fe2000c101904 */
[----:B------:R-:W-:Y:S05]  /*0140*/  EXIT ;  /* 0x000000000000794d */ /* 0x000fea0003800000 */
.L_x_37:
        /* <DEDUP_REMOVED lines=11> */
.L_x_62:


//--------------------- .text._Z14functionShrinkPKfPfi --------------------------
	.section	.text._Z14functionShrinkPKfPfi,"ax",@progbits
	.align	128
.text._Z14functionShrinkPKfPfi:
        .type           _Z14functionShrinkPKfPfi,@function
        .size           _Z14functionShrinkPKfPfi,(.L_x_63 - _Z14functionShrinkPKfPfi)
        .other          _Z14functionShrinkPKfPfi,@"STO_CUDA_ENTRY STV_DEFAULT"
_Z14functionShrinkPKfPfi:
        /* <DEDUP_REMOVED lines=13> */
[C---:B--2---:R-:W-:Y:S02]  /*00d0*/  FSETP.GE.FTZ.AND P0, PT, R2.reuse, -1, PT ;  /* 0xbf8000000200780b */ /* 0x044fe40003f16000 */
[----:B------:R-:W-:-:S04]  /*00e0*/  FSETP.GTU.FTZ.AND P1, PT, R2, 1, PT ;  /* 0x3f8000000200780b */ /* 0x000fc80003f3c000 */
[----:B------:R-:W-:-:S13]  /*00f0*/  PLOP3.LUT P0, PT, P0, P1, PT, 0x8f, 0xf8 ;  /* 0x0000000000f8781c */ /* 0x000fda0000703177 */
[----:B------:R-:W0:Y:S02]  /*0100*/  @!P0 LDC.64 R4, c[0x0][0x388] ;  /* 0x0000e200ff048b82 */ /* 0x000e240000000a00 */
[----:B0-----:R-:W-:-:S05]  /*0110*/  @!P0 IMAD.WIDE R4, R7, 0x4, R4 ;  /* 0x0000000407048825 */ /* 0x001fca00078e0204 */
[----:B------:R0:W-:Y:S01]  /*0120*/  @!P0 STG.E desc[UR4][R4.64], RZ ;  /* 0x000000ff04008986 */ /* 0x0001e2000c101904 */
[----:B------:R-:W-:Y:S05]  /*0130*/  @!P0 EXIT ;  /* 0x000000000000894d */ /* 0x000fea0003800000 */
[----:B------:R-:W1:Y:S01]  /*0140*/  LDC.64 R2, c[0x0][0x388] ;  /* 0x0000e200ff027b82 */ /* 0x000e620000000a00 */
[----:B0-----:R-:W-:Y:S02]  /*0150*/  IMAD.MOV.U32 R5, RZ, RZ, 0x3f800000 ;  /* 0x3f800000ff057424 */ /* 0x001fe400078e00ff */
[----:B-1----:R-:W-:-:S05]  /*0160*/  IMAD.WIDE R2, R7, 0x4, R2 ;  /* 0x0000000407027825 */ /* 0x002fca00078e0202 */
[----:B------:R-:W-:Y:S01]  /*0170*/  STG.E desc[UR4][R2.64], R5 ;  /* 0x0000000502007986 */ /* 0x000fe2000c101904 */
[----:B------:R-:W-:Y:S05]  /*0180*/  EXIT ;  /* 0x000000000000794d */ /* 0x000fea0003800000 */
.L_x_38:
        /* <DEDUP_REMOVED lines=15> */
.L_x_63:


//--------------------- .nv.shared.reserved.0     --------------------------
	.section	.nv.shared.reserved.0,"aw",@nobits
	.weak		__nv_reservedSMEM_offset_0_alias
	.size		__nv_reservedSMEM_offset_0_alias, 0, 64
	.other		__nv_reservedSMEM_offset_0_alias,@"STO_CUDA_RESERVED_SHARED STV_DEFAULT"
__nv_reservedSMEM_offset_0_alias:
	.zero		0
	.zero		64


//--------------------- .nv.constant0._Z16k_sum_parexemplePfPKfii --------------------------
	.section	.nv.constant0._Z16k_sum_parexemplePfPKfii,"a",@progbits
	.sectionflags	@""
	.align	4
.nv.constant0._Z16k_sum_parexemplePfPKfii:
	.zero		920


//--------------------- .nv.constant0._Z14k_l2norm_deltaPfPKfS1_ii --------------------------
	.section	.nv.constant0._Z14k_l2norm_deltaPfPKfS1_ii,"a",@progbits
	.sectionflags	@""
	.align	4
.nv.constant0._Z14k_l2norm_deltaPfPKfS1_ii:
	.zero		928


//--------------------- .nv.constant0._Z8k_squarePfPKfi --------------------------
	.section	.nv.constant0._Z8k_squarePfPKfi,"a",@progbits
	.sectionflags	@""
	.align	4
.nv.constant0._Z8k_squarePfPKfi:
	.zero		916


//--------------------- .nv.constant0._Z10k_negativePfPKfi --------------------------
	.section	.nv.constant0._Z10k_negativePfPKfi,"a",@progbits
	.sectionflags	@""
	.align	4
.nv.constant0._Z10k_negativePfPKfi:
	.zero		916


//--------------------- .nv.constant0._Z10k_additionPfPKfS1_i --------------------------
	.section	.nv.constant0._Z10k_additionPfPKfS1_i,"a",@progbits
	.sectionflags	@""
	.align	4
.nv.constant0._Z10k_additionPfPKfS1_i:
	.zero		924


//--------------------- .nv.constant0._Z12k_differencePfPKfS1_i --------------------------
	.section	.nv.constant0._Z12k_differencePfPKfS1_i,"a",@progbits
	.sectionflags	@""
	.align	4
.nv.constant0._Z12k_differencePfPKfS1_i:
	.zero		924


//--------------------- .nv.constant0._Z12k_dhingelossPfPKfS1_i --------------------------
	.section	.nv.constant0._Z12k_dhingelossPfPKfS1_i,"a",@progbits
	.sectionflags	@""
	.align	4
.nv.constant0._Z12k_dhingelossPfPKfS1_i:
	.zero		924


//--------------------- .nv.constant0._Z6k_fillPffi --------------------------
	.section	.nv.constant0._Z6k_fillPffi,"a",@progbits
	.sectionflags	@""
	.align	4
.nv.constant0._Z6k_fillPffi:
	.zero		912


//--------------------- .nv.constant0._Z11k_hingelossPfPKfS1_i --------------------------
	.section	.nv.constant0._Z11k_hingelossPfPKfS1_i,"a",@progbits
	.sectionflags	@""
	.align	4
.nv.constant0._Z11k_hingelossPfPKfS1_i:
	.zero		924


//--------------------- .nv.constant0._Z12k_squareLossPfPKfS1_i --------------------------
	.section	.nv.constant0._Z12k_squareLossPfPKfS1_i,"a",@progbits
	.sectionflags	@""
	.align	4
.nv.constant0._Z12k_squareLossPfPKfS1_i:
	.zero		924


//--------------------- .nv.constant0._Z26kmultiplicationTermeATermePfPKfi --------------------------
	.section	.nv.constant0._Z26kmultiplicationTermeATermePfPKfi,"a",@progbits
	.sectionflags	@""
	.align	4
.nv.constant0._Z26kmultiplicationTermeATermePfPKfi:
	.zero		916


//--------------------- .nv.constant0._Z17functionHingeLossPKfPfi --------------------------
	.section	.nv.constant0._Z17functionHingeLossPKfPfi,"a",@progbits
	.sectionflags	@""
	.align	4
.nv.constant0._Z17functionHingeLossPKfPfi:
	.zero		916


//--------------------- .nv.constant0._Z12kerrorSquarePfPKfS1_S1_i --------------------------
	.section	.nv.constant0._Z12kerrorSquarePfPKfS1_S1_i,"a",@progbits
	.sectionflags	@""
	.align	4
.nv.constant0._Z12kerrorSquarePfPKfS1_S1_i:
	.zero		932


//--------------------- .nv.constant0._Z17functionDLogisticPKfPfi --------------------------
	.section	.nv.constant0._Z17functionDLogisticPKfPfi,"a",@progbits
	.sectionflags	@""
	.align	4
.nv.constant0._Z17functionDLogisticPKfPfi:
	.zero		916


//--------------------- .nv.constant0._Z20functionDAdaptedTanHPKfPfi --------------------------
	.section	.nv.constant0._Z20functionDAdaptedTanHPKfPfi,"a",@progbits
	.sectionflags	@""
	.align	4
.nv.constant0._Z20functionDAdaptedTanHPKfPfi:
	.zero		916


//--------------------- .nv.constant0._Z16functionLogisticPKfPfi --------------------------
	.section	.nv.constant0._Z16functionLogisticPKfPfi,"a",@progbits
	.sectionflags	@""
	.align	4
.nv.constant0._Z16functionLogisticPKfPfi:
	.zero		916


//--------------------- .nv.constant0._Z19functionAdaptedTanHPKfPfi --------------------------
	.section	.nv.constant0._Z19functionAdaptedTanHPKfPfi,"a",@progbits
	.sectionflags	@""
	.align	4
.nv.constant0._Z19functionAdaptedTanHPKfPfi:
	.zero		916


//--------------------- .nv.constant0._Z16functionDPShrinkPKfPfi --------------------------
	.section	.nv.constant0._Z16functionDPShrinkPKfPfi,"a",@progbits
	.sectionflags	@""
	.align	4
.nv.constant0._Z16functionDPShrinkPKfPfi:
	.zero		916


//--------------------- .nv.constant0._Z15functionPShrinkPKfPfi --------------------------
	.section	.nv.constant0._Z15functionPShrinkPKfPfi,"a",@progbits
	.sectionflags	@""
	.align	4
.nv.constant0._Z15functionPShrinkPKfPfi:
	.zero		916


//--------------------- .nv.constant0._Z15functionDShrinkPKfPfi --------------------------
	.section	.nv.constant0._Z15functionDShrinkPKfPfi,"a",@progbits
	.sectionflags	@""
	.align	4
.nv.constant0._Z15functionDShrinkPKfPfi:
	.zero		916


//--------------------- .nv.constant0._Z14functionShrinkPKfPfi --------------------------
	.section	.nv.constant0._Z14functionShrinkPKfPfi,"a",@progbits
	.sectionflags	@""
	.align	4
.nv.constant0._Z14functionShrinkPKfPfi:
	.zero		916


//--------------------- SYMBOLS --------------------------

	.type		.nv.reservedSmem.offset0,@object
	.size		.nv.reservedSmem.offset0,0x4
